def gluon_wgmma(
    a_ptr,
    b_ptr,
    c_ptr,
    M,
    N,
    K,
    stride_am,
    stride_bk,
    stride_cm,
    BLOCK_M: gl.constexpr,
    BLOCK_N: gl.constexpr,
    BLOCK_K: gl.constexpr,
    DTYPE: gl.constexpr,
    A_LAYOUT: gl.constexpr,
    B_LAYOUT: gl.constexpr,
    C_LAYOUT: gl.constexpr,
    B_SHAPE: gl.constexpr,
    TRANS_B: gl.constexpr,
    NUM_BUFFERS: gl.constexpr,
    NUM_WARPS: gl.constexpr,
):
    a_desc = tma.make_tensor_descriptor(
        a_ptr, [M, K], [stride_am, 1], [BLOCK_M, BLOCK_K], A_LAYOUT
    )
    b_desc = tma.make_tensor_descriptor(
        b_ptr,
        [N, K] if TRANS_B else [K, N],
        [stride_bk, 1],
        B_SHAPE,
        B_LAYOUT,
    )
    c_desc = tma.make_tensor_descriptor(
        c_ptr, [M, N], [stride_cm, 1], [BLOCK_M, BLOCK_N], C_LAYOUT
    )

    a_bufs = gl.allocate_shared_memory(
        DTYPE, [NUM_BUFFERS, BLOCK_M, BLOCK_K], A_LAYOUT
    )
    b_bufs = gl.allocate_shared_memory(DTYPE, [NUM_BUFFERS] + B_SHAPE, B_LAYOUT)

    pid_m = gl.program_id(0)
    pid_n = gl.program_id(1)
    off_m = pid_m * BLOCK_M
    off_n = pid_n * BLOCK_N

    mma_layout: gl.constexpr = pick_wgmma_layout(DTYPE, BLOCK_M, BLOCK_N, NUM_WARPS)
    acc = warpgroup_mma_init(
        gl.zeros((BLOCK_M, BLOCK_N), dtype=gl.float32, layout=mma_layout)
    )

    bars = gl.allocate_shared_memory(
        gl.int64, [NUM_BUFFERS, 1], mbarrier.MBarrierLayout()
    )
    for i in gl.static_range(NUM_BUFFERS):
        mbarrier.init(bars.index(i), count=1)
    idx = 0
    phase = 0

    for k in range(0, K, BLOCK_K):
        a = a_bufs.index(idx)
        b = b_bufs.index(idx)
        bar = bars.index(idx)
        mbarrier.expect(bar, a_desc.block_type.nbytes + b_desc.block_type.nbytes)
        tma.async_copy_global_to_shared(a_desc, [off_m, k], bar, a)
        tma.async_copy_global_to_shared(
            b_desc, [off_n, k] if TRANS_B else [k, off_n], bar, b
        )
        mbarrier.wait(bar, phase=phase)

        if TRANS_B:
            b = b.permute((1, 0))
        acc = warpgroup_mma_wait(num_outstanding=0, deps=(acc,))
        acc = warpgroup_mma(a, b, acc, is_async=True)

        idx += 1
        if idx == NUM_BUFFERS:
            idx = 0
            phase ^= 1

    acc = warpgroup_mma_wait(num_outstanding=0, deps=(acc,))
    for i in gl.static_range(NUM_BUFFERS):
        mbarrier.invalidate(bars.index(i))

    c_smem = gl.allocate_shared_memory(DTYPE, [BLOCK_M, BLOCK_N], C_LAYOUT)
    c_smem.store(acc.to(DTYPE))
    fence_async_shared()
    tma.async_copy_shared_to_global(c_desc, [off_m, off_n], c_smem)
    tma.store_wait(pendings=0)

# config = {"BLOCK_K": 32, "BLOCK_M": 64, "BLOCK_N": 256, "arch": "sm_90", "dtype": "fp8e4m3", "num_buffers": 2, "num_warps": 4, "trans_b": 1}
# arch = sm_90


// ===== COMPILED SASS (sm_90a) =====

	.target	sm_90a

	.elftype	@"ET_EXEC"


//--------------------- .note.nv.tkinfo           --------------------------
	.section	.note.nv.tkinfo,"",@"SHT_NOTE"
	.sectionflags	@"SHF_NOTE_NV_TKINFO"
	.tkinfo
        /*0018*/ 	.word	0x00000002
        /*0030*/ 	.string	""
        /*0030*/ 	.string	"ptxas"
        /*0030*/ 	.string	"Cuda compilation tools, release 13.0, V13.0.88"
        /*0030*/ 	.string	"Build cuda_13.0.r13.0/compiler.36424714_0"
        /*0030*/ 	.string	"-v  -suppress-debug-info  -lineinfo  -arch sm_90a "



//--------------------- .note.nv.cuinfo           --------------------------
	.section	.note.nv.cuinfo,"",@"SHT_NOTE"
	.sectionflags	@"SHF_NOTE_NV_CUINFO"
        /*0018*/ 	.short	0x0002
        /*001a*/ 	.short	0x005a
        /*001c*/ 	.short	0x0082
	.zero		2


//--------------------- .nv.info                  --------------------------
	.section	.nv.info,"",@"SHT_CUDA_INFO"
	.align	4


	//----- nvinfo : EIATTR_REGCOUNT
	.align		4
        /*0000*/ 	.byte	0x04, 0x2f
        /*0002*/ 	.short	(.L_1 - .L_0)
	.align		4
.L_0:
        /*0004*/ 	.word	index@(gluon_wgmma)
        /*0008*/ 	.word	0x0000009a


	//----- nvinfo : EIATTR_FRAME_SIZE
	.align		4
.L_1:
        /*000c*/ 	.byte	0x04, 0x11
        /*000e*/ 	.short	(.L_3 - .L_2)
	.align		4
.L_2:
        /*0010*/ 	.word	index@(gluon_wgmma)
        /*0014*/ 	.word	0x00000000


	//----- nvinfo : EIATTR_MIN_STACK_SIZE
	.align		4
.L_3:
        /*0018*/ 	.byte	0x04, 0x12
        /*001a*/ 	.short	(.L_5 - .L_4)
	.align		4
.L_4:
        /*001c*/ 	.word	index@(gluon_wgmma)
        /*0020*/ 	.word	0x00000000
.L_5:


//--------------------- .nv.compat                --------------------------
	.section	.nv.compat,"",@"SHT_CUDA_COMPAT_INFO"
	.align	4
        /*0000*/ 	.byte	0x02, 0x09, 0x01, 0x00, 0x02, 0x02, 0x04, 0x00, 0x02, 0x05, 0x05, 0x00, 0x03, 0x07, 0x01, 0x01
        /*0010*/ 	.byte	0x02, 0x03, 0x03, 0x00, 0x02, 0x06, 0x01, 0x00, 0x04, 0x0b, 0x08, 0x00, 0x00, 0x00, 0x00, 0x00
        /*0020*/ 	.byte	0x00, 0x00, 0x00, 0x00


//--------------------- .nv.info.gluon_wgmma      --------------------------
	.section	.nv.info.gluon_wgmma,"",@"SHT_CUDA_INFO"
	.sectionflags	@""
	.align	4


	//----- nvinfo : EIATTR_CUDA_API_VERSION
	.align		4
        /*0000*/ 	.byte	0x04, 0x37
        /*0002*/ 	.short	(.L_7 - .L_6)
.L_6:
        /*0004*/ 	.word	0x00000082


	//----- nvinfo : EIATTR_KPARAM_INFO
	.align		4
.L_7:
        /*0008*/ 	.byte	0x04, 0x17
        /*000a*/ 	.short	(.L_9 - .L_8)
.L_8:
        /*000c*/ 	.word	0x00000000
        /*0010*/ 	.short	0x000a
        /*0012*/ 	.short	0x0048
        /*0014*/ 	.byte	0x00, 0xf4, 0x21, 0x00


	//----- nvinfo : EIATTR_KPARAM_INFO
	.align		4
.L_9:
        /*0018*/ 	.byte	0x04, 0x17
        /*001a*/ 	.short	(.L_11 - .L_10)
.L_10:
        /*001c*/ 	.word	0x00000000
        /*0020*/ 	.short	0x0009
        /*0022*/ 	.short	0x0040
        /*0024*/ 	.byte	0x00, 0xf4, 0x21, 0x00


	//----- nvinfo : EIATTR_KPARAM_INFO
	.align		4
.L_11:
        /*0028*/ 	.byte	0x04, 0x17
        /*002a*/ 	.short	(.L_13 - .L_12)
.L_12:
        /*002c*/ 	.word	0x00000000
        /*0030*/ 	.short	0x0008
        /*0032*/ 	.short	0x0038
        /*0034*/ 	.byte	0x00, 0xf0, 0x21, 0x00


	//----- nvinfo : EIATTR_KPARAM_INFO
	.align		4
.L_13:
        /*0038*/ 	.byte	0x04, 0x17
        /*003a*/ 	.short	(.L_15 - .L_14)
.L_14:
        /*003c*/ 	.word	0x00000000
        /*0040*/ 	.short	0x0007
        /*0042*/ 	.short	0x0030
        /*0044*/ 	.byte	0x00, 0xf0, 0x21, 0x00


	//----- nvinfo : EIATTR_KPARAM_INFO
	.align		4
.L_15:
        /*0048*/ 	.byte	0x04, 0x17
        /*004a*/ 	.short	(.L_17 - .L_16)
.L_16:
        /*004c*/ 	.word	0x00000000
        /*0050*/ 	.short	0x0006
        /*0052*/ 	.short	0x0028
        /*0054*/ 	.byte	0x00, 0xf0, 0x21, 0x00


	//----- nvinfo : EIATTR_KPARAM_INFO
	.align		4
.L_17:
        /*0058*/ 	.byte	0x04, 0x17
        /*005a*/ 	.short	(.L_19 - .L_18)
.L_18:
        /*005c*/ 	.word	0x00000000
        /*0060*/ 	.short	0x0005
        /*0062*/ 	.short	0x0020
        /*0064*/ 	.byte	0x00, 0xf0, 0x11, 0x00


	//----- nvinfo : EIATTR_KPARAM_INFO
	.align		4
.L_19:
        /*0068*/ 	.byte	0x04, 0x17
        /*006a*/ 	.short	(.L_21 - .L_20)
.L_20:
        /*006c*/ 	.word	0x00000000
        /*0070*/ 	.short	0x0004
        /*0072*/ 	.short	0x001c
        /*0074*/ 	.byte	0x00, 0xf0, 0x11, 0x00


	//----- nvinfo : EIATTR_KPARAM_INFO
	.align		4
.L_21:
        /*0078*/ 	.byte	0x04, 0x17
        /*007a*/ 	.short	(.L_23 - .L_22)
.L_22:
        /*007c*/ 	.word	0x00000000
        /*0080*/ 	.short	0x0003
        /*0082*/ 	.short	0x0018
        /*0084*/ 	.byte	0x00, 0xf0, 0x11, 0x00


	//----- nvinfo : EIATTR_KPARAM_INFO
	.align		4
.L_23:
        /*0088*/ 	.byte	0x04, 0x17
        /*008a*/ 	.short	(.L_25 - .L_24)
.L_24:
        /*008c*/ 	.word	0x00000000
        /*0090*/ 	.short	0x0002
        /*0092*/ 	.short	0x0010
        /*0094*/ 	.byte	0x00, 0xf4, 0x21, 0x00


	//----- nvinfo : EIATTR_KPARAM_INFO
	.align		4
.L_25:
        /*0098*/ 	.byte	0x04, 0x17
        /*009a*/ 	.short	(.L_27 - .L_26)
.L_26:
        /*009c*/ 	.word	0x00000000
        /*00a0*/ 	.short	0x0001
        /*00a2*/ 	.short	0x0008
        /*00a4*/ 	.byte	0x00, 0xf4, 0x21, 0x00


	//----- nvinfo : EIATTR_KPARAM_INFO
	.align		4
.L_27:
        /*00a8*/ 	.byte	0x04, 0x17
        /*00aa*/ 	.short	(.L_29 - .L_28)
.L_28:
        /*00ac*/ 	.word	0x00000000
        /*00b0*/ 	.short	0x0000
        /*00b2*/ 	.short	0x0000
        /*00b4*/ 	.byte	0x00, 0xf4, 0x21, 0x00


	//----- nvinfo : EIATTR_SPARSE_MMA_MASK
	.align		4
.L_29:
        /*00b8*/ 	.byte	0x03, 0x50
        /*00ba*/ 	.short	0x0000


	//----- nvinfo : EIATTR_MAXREG_COUNT
	.align		4
        /*00bc*/ 	.byte	0x03, 0x1b
        /*00be*/ 	.short	0x00ff


	//----- nvinfo : EIATTR_NUM_BARRIERS
	.align		4
        /*00c0*/ 	.byte	0x02, 0x4c
        /*00c2*/ 	.byte	0x01
	.zero		1


	//----- nvinfo : EIATTR_MERCURY_ISA_VERSION
	.align		4
        /*00c4*/ 	.byte	0x03, 0x5f
        /*00c6*/ 	.short	0x0101


	//----- nvinfo : EIATTR_INT_WARP_WIDE_INSTR_OFFSETS
	.align		4
        /*00c8*/ 	.byte	0x04, 0x31
        /*00ca*/ 	.short	(.L_31 - .L_30)


	//   ....[0]....
.L_30:
        /*00cc*/ 	.word	0x000015d0


	//   ....[1]....
        /*00d0*/ 	.word	0x000015f0


	//   ....[2]....
        /*00d4*/ 	.word	0x000016a0


	//   ....[3]....
        /*00d8*/ 	.word	0x00001c70


	//   ....[4]....
        /*00dc*/ 	.word	0x00001c80


	//   ....[5]....
        /*00e0*/ 	.word	0x00001d00


	//   ....[6]....
        /*00e4*/ 	.word	0x00001d10


	//   ....[7]....
        /*00e8*/ 	.word	0x00002150


	//   ....[8]....
        /*00ec*/ 	.word	0x00002190


	//----- nvinfo : EIATTR_COOP_GROUP_MASK_REGIDS
	.align		4
.L_31:
        /*00f0*/ 	.byte	0x04, 0x29
        /*00f2*/ 	.short	(.L_33 - .L_32)


	//   ....[0]....
.L_32:
        /*00f4*/ 	.word	0xffffffff


	//   ....[1]....
        /*00f8*/ 	.word	0xffffffff


	//   ....[2]....
        /*00fc*/ 	.word	0xffffffff


	//----- nvinfo : EIATTR_COOP_GROUP_INSTR_OFFSETS
	.align		4
.L_33:
        /*0100*/ 	.byte	0x04, 0x28
        /*0102*/ 	.short	(.L_35 - .L_34)


	//   ....[0]....
.L_34:
        /*0104*/ 	.word	0x00000140


	//   ....[1]....
        /*0108*/ 	.word	0x00000700


	//   ....[2]....
        /*010c*/ 	.word	0x00000cf0


	//----- nvinfo : EIATTR_MBARRIER_INSTR_OFFSETS
	.align		4
.L_35:
        /*0110*/ 	.byte	0x04, 0x39
        /*0112*/ 	.short	(.L_37 - .L_36)


	//   ....[0]....
.L_36:
        /*0114*/ 	.word	0x00001710
        /*0118*/ 	.word	0x000000ff
        /*011c*/ 	.word	0x00005000
        /*0120*/ 	.short	0x0100
        /*0122*/ 	.byte	0x06
	.zero		1


	//   ....[1]....
        /*0124*/ 	.word	0x00001740
        /*0128*/ 	.word	0x000000ff
        /*012c*/ 	.word	0x00005008
        /*0130*/ 	.short	0x0100
        /*0132*/ 	.byte	0x06
	.zero		1


	//   ....[2]....
        /*0134*/ 	.word	0x00001de0
        /*0138*/ 	.word	0x000000ff
        /*013c*/ 	.word	0x00005000
        /*0140*/ 	.short	0x010a
        /*0142*/ 	.byte	0x1e
	.zero		1


	//   ....[3]....
        /*0144*/ 	.word	0x00002000
        /*0148*/ 	.word	0x000000ff
        /*014c*/ 	.word	0x00005000
        /*0150*/ 	.short	0x0108
        /*0152*/ 	.byte	0x06
	.zero		1


	//   ....[4]....
        /*0154*/ 	.word	0x000020e0
        /*0158*/ 	.word	0x000000ff
        /*015c*/ 	.word	0x00005008
        /*0160*/ 	.short	0x0108
        /*0162*/ 	.byte	0x06
	.zero		1


	//   ....[5]....
        /*0164*/ 	.word	0x00002940
        /*0168*/ 	.word	0x000000ff
        /*016c*/ 	.word	0x00005000
        /*0170*/ 	.short	0x010a
        /*0172*/ 	.byte	0x1e
	.zero		1


	//----- nvinfo : EIATTR_NUM_MBARRIERS
	.align		4
.L_37:
        /*0174*/ 	.byte	0x03, 0x38
        /*0176*/ 	.short	0x0002


	//----- nvinfo : EIATTR_EXIT_INSTR_OFFSETS
	.align		4
        /*0178*/ 	.byte	0x04, 0x1c
        /*017a*/ 	.short	(.L_39 - .L_38)


	//   ....[0]....
.L_38:
        /*017c*/ 	.word	0x00002930


	//----- nvinfo : EIATTR_REQNTID
	.align		4
.L_39:
        /*0180*/ 	.byte	0x04, 0x10
        /*0182*/ 	.short	(.L_41 - .L_40)
.L_40:
        /*0184*/ 	.word	0x00000080
        /*0188*/ 	.word	0x00000001
        /*018c*/ 	.word	0x00000001


	//----- nvinfo : EIATTR_CRS_STACK_SIZE
	.align		4
.L_41:
        /*0190*/ 	.byte	0x04, 0x1e
        /*0192*/ 	.short	(.L_43 - .L_42)
.L_42:
        /*0194*/ 	.word	0x00000000


	//----- nvinfo : EIATTR_CBANK_PARAM_SIZE
	.align		4
.L_43:
        /*0198*/ 	.byte	0x03, 0x19
        /*019a*/ 	.short	0x0050


	//----- nvinfo : EIATTR_PARAM_CBANK
	.align		4
        /*019c*/ 	.byte	0x04, 0x0a
        /*019e*/ 	.short	(.L_45 - .L_44)
	.align		4
.L_44:
        /*01a0*/ 	.word	index@(.nv.constant0.gluon_wgmma)
        /*01a4*/ 	.short	0x0210
        /*01a6*/ 	.short	0x0050


	//----- nvinfo : EIATTR_SW_WAR
	.align		4
.L_45:
        /*01a8*/ 	.byte	0x04, 0x36
        /*01aa*/ 	.short	(.L_47 - .L_46)
.L_46:
        /*01ac*/ 	.word	0x00000008
.L_47:


//--------------------- .nv.callgraph             --------------------------
	.section	.nv.callgraph,"",@"SHT_CUDA_CALLGRAPH"
	.align	4
	.sectionentsize	8
	.align		4
        /*0000*/ 	.word	0x00000000
	.align		4
        /*0004*/ 	.word	0xffffffff
	.align		4
        /*0008*/ 	.word	0x00000000
	.align		4
        /*000c*/ 	.word	0xfffffffe
	.align		4
        /*0010*/ 	.word	0x00000000
	.align		4
        /*0014*/ 	.word	0xfffffffd
	.align		4
        /*0018*/ 	.word	0x00000000
	.align		4
        /*001c*/ 	.word	0xfffffffc


//--------------------- .text.gluon_wgmma         --------------------------
	.section	.text.gluon_wgmma,"ax",@progbits
	.align	128
        .global         gluon_wgmma
        .type           gluon_wgmma,@function
        .size           gluon_wgmma,(.L_x_53 - gluon_wgmma)
        .other          gluon_wgmma,@"STO_CUDA_ENTRY STV_DEFAULT"
gluon_wgmma:
.text.gluon_wgmma:
[----:B------:R-:W-:Y:S01]  /*0000*/  LDC R1, c[0x0][0x28] ;  /* 0x00000a00ff017b82 */ /* 0x000fe20000000800 */
[----:B------:R-:W1:Y:S07]  /*0010*/  S2R R0, SR_TID.X ;  /* 0x0000000000007919 */ /* 0x000e6e0000002100 */
[----:B------:R-:W2:Y:S01]  /*0020*/  S2UR UR4, SR_CgaCtaId ;  /* 0x00000000000479c3 */ /* 0x000ea20000008800 */
[----:B------:R-:W-:Y:S01]  /*0030*/  UMOV UR6, 0x400 ;  /* 0x0000040000067882 */ /* 0x000fe20000000000 */
[----:B------:R-:W-:Y:S01]  /*0040*/  ULDC UR7, c[0x0][0xc] ;  /* 0x0000030000077ab9 */ /* 0x000fe20000000800 */
[----:B------:R-:W-:Y:S01]  /*0050*/  ULDC.64 UR22, c[0x0][0x250] ;  /* 0x0000940000167ab9 */ /* 0x000fe20000000a00 */
[----:B------:R-:W-:Y:S04]  /*0060*/  BSSY B0, `(.L_x_0) ;  /* 0x000001e000007945 */ /* 0x000fe80003800000 */
[----:B------:R-:W3:Y:S08]  /*0070*/  LDC R12, c[0x0][0x230] ;  /* 0x00008c00ff0c7b82 */ /* 0x000ef00000000800 */
[----:B------:R-:W-:Y:S08]  /*0080*/  S2UR UR28, SR_CTAID.Y ;  /* 0x00000000001c79c3 */ /* 0x000ff00000002600 */
[----:B------:R-:W4:Y:S01]  /*0090*/  S2UR UR5, SR_CTAID.Z ;  /* 0x00000000000579c3 */ /* 0x000f220000002700 */
[----:B--2---:R-:W-:-:S03]  /*00a0*/  ULEA UR6, UR4, UR6, 0x18 ;  /* 0x0000000604067291 */ /* 0x004fc6000f8ec03f */
[----:B------:R-:W-:Y:S01]  /*00b0*/  ULDC UR4, c[0x0][0x10] ;  /* 0x0000040000047ab9 */ /* 0x000fe20000000800 */
[----:B-1----:R-:W-:-:S03]  /*00c0*/  LOP3.LUT R7, R0, 0x7f, RZ, 0xc0, !PT ;  /* 0x0000007f00077812 */ /* 0x002fc600078ec0ff */
[----:B------:R-:W1:Y:S01]  /*00d0*/  S2UR UR29, SR_CTAID.X ;  /* 0x00000000001d79c3 */ /* 0x000e620000002500 */
[----:B---3--:R-:W-:Y:S01]  /*00e0*/  VIADD R5, R12, 0xffffffff ;  /* 0xffffffff0c057836 */ /* 0x008fe20000000000 */
[C---:B------:R-:W-:Y:S02]  /*00f0*/  ISETP.GE.U32.AND P0, PT, R7.reuse, 0x20, PT ;  /* 0x000000200700780c */ /* 0x040fe40003f06070 */
[C---:B------:R-:W-:Y:S02]  /*0100*/  ISETP.NE.U32.AND P2, PT, R7.reuse, RZ, PT ;  /* 0x000000ff0700720c */ /* 0x040fe40003f45070 */
[----:B------:R-:W-:Y:S02]  /*0110*/  LEA R4, R7, UR6, 0x2 ;  /* 0x0000000607047c11 */ /* 0x000fe4000f8e10ff */
[----:B------:R-:W2:Y:S07]  /*0120*/  LDC R6, c[0x0][0x228] ;  /* 0x00008a00ff067b82 */ /* 0x000eae0000000800 */
[----:B------:R3:W-:Y:S01]  /*0130*/  @!P0 STS [R4], RZ ;  /* 0x000000ff04008388 */ /* 0x0007e20000000800 */
[----:B------:R-:W-:-:S03]  /*0140*/  NOP ;  /* 0x0000000000007918 */ /* 0x000fc60000000000 */
[----:B------:R3:W-:Y:S01]  /*0150*/  @!P2 STS [UR6+0x20], R5 ;  /* 0x00002005ff00a988 */ /* 0x0007e20008000806 */
[----:B----4-:R-:W-:-:S04]  /*0160*/  UIMAD UR4, UR5, UR4, UR28 ;  /* 0x00000004050472a4 */ /* 0x010fc8000f8e021c */
[----:B-1----:R-:W-:-:S04]  /*0170*/  UIMAD UR4, UR4, UR7, UR29 ;  /* 0x00000007040472a4 */ /* 0x002fc8000f8e021d */
[----:B------:R-:W-:Y:S01]  /*0180*/  UIMAD UR5, UR4, 0x180, URZ ;  /* 0x00000180040578a4 */ /* 0x000fe2000f8e023f */
[----:B--2---:R-:W-:Y:S02]  /*0190*/  VIADD R6, R6, 0xffffffff ;  /* 0xffffffff06067836 */ /* 0x004fe40000000000 */
[----:B------:R-:W-:Y:S01]  /*01a0*/  UMOV UR4, URZ ;  /* 0x0000003f00047c82 */ /* 0x000fe20008000000 */
[----:B------:R-:W-:-:S04]  /*01b0*/  UIADD3 UR26, UP0, UR5, UR22, URZ ;  /* 0x00000016051a7290 */ /* 0x000fc8000ff1e03f */
[----:B------:R-:W-:Y:S01]  /*01c0*/  ULEA.HI.X.SX32 UR27, UR5, UR23, 0x1, UP0 ;  /* 0x00000017051b7291 */ /* 0x000fe200080f0e3f */
[----:B---3--:R-:W-:Y:S11]  /*01d0*/  @P2 BRA `(.L_x_1) ;  /* 0x0000000000182947 */ /* 0x008ff60003800000 */
[----:B------:R-:W1:Y:S01]  /*01e0*/  LDS R2, [UR6+0x8] ;  /* 0x00000806ff027984 */ /* 0x000e620008000800 */
[----:B------:R-:W2:Y:S01]  /*01f0*/  LDC.64 R8, c[0x0][0x210] ;  /* 0x00008400ff087b82 */ /* 0x000ea20000000a00 */
[----:B------:R-:W-:Y:S02]  /*0200*/  IMAD.MOV.U32 R3, RZ, RZ, 0x70 ;  /* 0x00000070ff037424 */ /* 0x000fe400078e00ff */
[----:B--2---:R2:W-:Y:S03]  /*0210*/  STS.64 [UR6], R8 ;  /* 0x00000008ff007988 */ /* 0x0045e60008000a06 */
[----:B-1----:R-:W-:-:S05]  /*0220*/  LOP3.LUT R2, R2, 0x10, R3, 0xd8, !PT ;  /* 0x0000001002027812 */ /* 0x002fca00078ed803 */
[----:B------:R2:W-:Y:S02]  /*0230*/  STS [UR6+0x8], R2 ;  /* 0x00000802ff007988 */ /* 0x0005e40008000806 */
.L_x_1:
[----:B------:R-:W-:Y:S05]  /*0240*/  BSYNC B0 ;  /* 0x0000000000007941 */ /* 0x000fea0003800000 */
.L_x_0:
[----:B------:R-:W-:Y:S04]  /*0250*/  BSSY B0, `(.L_x_2) ;  /* 0x000000a000007945 */ /* 0x000fe80003800000 */
[----:B------:R-:W-:Y:S05]  /*0260*/  @P2 BRA `(.L_x_3) ;  /* 0x0000000000202947 */ /* 0x000fea0003800000 */
[----:B--2---:R-:W1:Y:S01]  /*0270*/  LDS R2, [UR6+0x34] ;  /* 0x00003406ff027984 */ /* 0x004e620008000800 */
[----:B------:R-:W-:Y:S02]  /*0280*/  IMAD.MOV.U32 R3, RZ, RZ, 0x1f000000 ;  /* 0x1f000000ff037424 */ /* 0x000fe400078e00ff */
[----:B------:R-:W-:Y:S01]  /*0290*/  @!P2 IMAD.MOV.U32 R8, RZ, RZ, 0x3f ;  /* 0x0000003fff08a424 */ /* 0x000fe200078e00ff */
[----:B------:R-:W2:Y:S02]  /*02a0*/  @!P2 LDS R9, [UR6+0x38] ;  /* 0x00003806ff09a984 */ /* 0x000ea40008000800 */
[----:B-1----:R-:W-:Y:S02]  /*02b0*/  LOP3.LUT R2, R2, 0xff000000, R3, 0xb8, !PT ;  /* 0xff00000002027812 */ /* 0x002fe400078eb803 */
[----:B--2---:R-:W-:-:S03]  /*02c0*/  @!P2 LOP3.LUT R3, R9, 0xff, R8, 0xb8, !PT ;  /* 0x000000ff0903a812 */ /* 0x004fc600078eb808 */
[----:B------:R1:W-:Y:S04]  /*02d0*/  STS [UR6+0x34], R2 ;  /* 0x00003402ff007988 */ /* 0x0003e80008000806 */
[----:B------:R1:W-:Y:S02]  /*02e0*/  @!P2 STS [UR6+0x38], R3 ;  /* 0x00003803ff00a988 */ /* 0x0003e40008000806 */
.L_x_3:
[----:B------:R-:W-:Y:S05]  /*02f0*/  BSYNC B0 ;  /* 0x0000000000007941 */ /* 0x000fea0003800000 */
.L_x_2:
[----:B------:R-:W-:Y:S04]  /*0300*/  BSSY B0, `(.L_x_4) ;  /* 0x000000a000007945 */ /* 0x000fe80003800000 */
[----:B------:R-:W-:Y:S05]  /*0310*/  @P2 BRA `(.L_x_5) ;  /* 0x0000000000202947 */ /* 0x000fea0003800000 */
[----:B-12---:R-:W1:Y:S01]  /*0320*/  LDS R2, [UR6+0x1c] ;  /* 0x00001c06ff027984 */ /* 0x006e620008000800 */
[----:B------:R-:W2:Y:S03]  /*0330*/  LDC.64 R10, c[0x0][0x238] ;  /* 0x00008e00ff0a7b82 */ /* 0x000ea60000000a00 */
[----:B------:R3:W-:Y:S01]  /*0340*/  STS [UR6+0x24], R6 ;  /* 0x00002406ff007988 */ /* 0x0007e20008000806 */
[--C-:B--2---:R-:W-:Y:S02]  /*0350*/  SHF.R.U32.HI R9, RZ, 0x4, R11.reuse ;  /* 0x00000004ff097819 */ /* 0x104fe4000001160b */
[----:B------:R-:W-:-:S05]  /*0360*/  SHF.R.U64 R3, R10, 0x4, R11 ;  /* 0x000000040a037819 */ /* 0x000fca000000120b */
[----:B------:R3:W-:Y:S01]  /*0370*/  STS [UR6+0xc], R3 ;  /* 0x00000c03ff007988 */ /* 0x0007e20008000806 */
[----:B-1----:R-:W-:-:S05]  /*0380*/  LOP3.LUT R2, R2, 0xf, R9, 0xb8, !PT ;  /* 0x0000000f02027812 */ /* 0x002fca00078eb809 */
[----:B------:R3:W-:Y:S02]  /*0390*/  STS [UR6+0x1c], R2 ;  /* 0x00001c02ff007988 */ /* 0x0007e40008000806 */
.L_x_5:
[----:B------:R-:W-:Y:S05]  /*03a0*/  BSYNC B0 ;  /* 0x0000000000007941 */ /* 0x000fea0003800000 */
.L_x_4:
[----:B------:R-:W-:Y:S04]  /*03b0*/  BSSY B1, `(.L_x_6) ;  /* 0x000001d000017945 */ /* 0x000fe80003800000 */
[----:B------:R-:W-:Y:S04]  /*03c0*/  BSSY B0, `(.L_x_7) ;  /* 0x0000018000007945 */ /* 0x000fe80003800000 */
[----:B------:R-:W-:Y:S05]  /*03d0*/  @P2 BRA `(.L_x_8) ;  /* 0x00000000001c2947 */ /* 0x000fea0003800000 */
[----:B-123--:R-:W1:Y:S02]  /*03e0*/  LDS R2, [UR6+0x34] ;  /* 0x00003406ff027984 */ /* 0x00ee640008000800 */
[----:B-1----:R-:W-:-:S05]  /*03f0*/  LOP3.LUT R2, R2, 0x7, RZ, 0xb8, !PT ;  /* 0x0000000702027812 */ /* 0x002fca00078eb8ff */
[----:B------:R1:W-:Y:S01]  /*0400*/  STS [UR6+0x34], R2 ;  /* 0x00003402ff007988 */ /* 0x0003e20008000806 */
[----:B------:R-:W-:Y:S05]  /*0410*/  @P2 BRA `(.L_x_9) ;  /* 0x00000000001c2947 */ /* 0x000fea0003800000 */
[----:B-1----:R-:W1:Y:S02]  /*0420*/  LDS R2, [UR6+0x34] ;  /* 0x00003406ff027984 */ /* 0x002e640008000800 */
[----:B-1----:R-:W-:-:S05]  /*0430*/  LOP3.LUT R2, R2, 0x38, RZ, 0xb8, !PT ;  /* 0x0000003802027812 */ /* 0x002fca00078eb8ff */
[----:B------:R4:W-:Y:S02]  /*0440*/  STS [UR6+0x34], R2 ;  /* 0x00003402ff007988 */ /* 0x0009e40008000806 */
.L_x_8:
[----:B------:R-:W-:Y:S05]  /*0450*/  @P2 BRA `(.L_x_10) ;  /* 0x00000000001c2947 */ /* 0x000fea0003800000 */
[----:B-1234-:R-:W1:Y:S02]  /*0460*/  LDS R2, [UR6+0x8] ;  /* 0x00000806ff027984 */ /* 0x01ee640008000800 */
[----:B-1----:R-:W-:-:S05]  /*0470*/  LOP3.LUT R2, R2, 0x780, RZ, 0xb8, !PT ;  /* 0x0000078002027812 */ /* 0x002fca00078eb8ff */
[----:B------:R2:W-:Y:S02]  /*0480*/  STS [UR6+0x8], R2 ;  /* 0x00000802ff007988 */ /* 0x0005e40008000806 */
.L_x_9:
[----:B------:R-:W-:Y:S05]  /*0490*/  @P2 BRA `(.L_x_11) ;  /* 0x0000000000282947 */ /* 0x000fea0003800000 */
[----:B-12---:R-:W1:Y:S02]  /*04a0*/  LDS R2, [UR6+0x8] ;  /* 0x00000806ff027984 */ /* 0x006e640008000800 */
[----:B-1----:R-:W-:-:S05]  /*04b0*/  LOP3.LUT R2, R2, 0x1800, RZ, 0xb8, !PT ;  /* 0x0000180002027812 */ /* 0x002fca00078eb8ff */
[----:B------:R5:W-:Y:S02]  /*04c0*/  STS [UR6+0x8], R2 ;  /* 0x00000802ff007988 */ /* 0x000be40008000806 */
.L_x_10:
[----:B------:R-:W-:Y:S05]  /*04d0*/  @P2 BREAK B0 ;  /* 0x0000000000002942 */ /* 0x000fea0003800000 */
[----:B------:R-:W-:Y:S05]  /*04e0*/  @P2 BRA `(.L_x_12) ;  /* 0x0000000000242947 */ /* 0x000fea0003800000 */
[----:B-1-3--:R-:W1:Y:S01]  /*04f0*/  LDS R3, [UR6+0x8] ;  /* 0x00000806ff037984 */ /* 0x00ae620008000800 */
[----:B--2-45:R-:W-:-:S05]  /*0500*/  IMAD.MOV.U32 R2, RZ, RZ, 0x6000 ;  /* 0x00006000ff027424 */ /* 0x034fca00078e00ff */
[----:B-1----:R-:W-:-:S04]  /*0510*/  LOP3.LUT R2, R3, 0x2000, R2, 0xd8, !PT ;  /* 0x0000200003027812 */ /* 0x002fc800078ed802 */
[----:B------:R-:W-:-:S05]  /*0520*/  LOP3.LUT R2, R2, 0x400000, RZ, 0xb8, !PT ;  /* 0x0040000002027812 */ /* 0x000fca00078eb8ff */
[----:B------:R3:W-:Y:S02]  /*0530*/  STS [UR6+0x8], R2 ;  /* 0x00000802ff007988 */ /* 0x0007e40008000806 */
.L_x_11:
[----:B------:R-:W-:Y:S05]  /*0540*/  BSYNC B0 ;  /* 0x0000000000007941 */ /* 0x000fea0003800000 */
.L_x_7:
[----:B-123--:R-:W1:Y:S02]  /*0550*/  @!P2 LDS R2, [UR6+0x8] ;  /* 0x00000806ff02a984 */ /* 0x00ee640008000800 */
[----:B-1----:R-:W-:-:S05]  /*0560*/  @!P2 LOP3.LUT R2, R2, 0x8000, RZ, 0xb8, !PT ;  /* 0x000080000202a812 */ /* 0x002fca00078eb8ff */
[----:B------:R1:W-:Y:S02]  /*0570*/  @!P2 STS [UR6+0x8], R2 ;  /* 0x00000802ff00a988 */ /* 0x0003e40008000806 */
.L_x_12:
[----:B------:R-:W-:Y:S05]  /*0580*/  BSYNC B1 ;  /* 0x0000000000017941 */ /* 0x000fea0003800000 */
.L_x_6:
[----:B------:R-:W-:Y:S05]  /*0590*/  WARPSYNC.ALL ;  /* 0x0000000000007948 */ /* 0x000fea0003800000 */
[----:B------:R-:W-:Y:S05]  /*05a0*/  @P0 BRA `(.L_x_13) ;  /* 0x0000000000300947 */ /* 0x000fea0003800000 */
[----:B-12345:R-:W1:Y:S01]  /*05b0*/  S2R R2, SR_LANEID ;  /* 0x0000000000027919 */ /* 0x03ee620000000000 */
[----:B------:R-:W-:Y:S05]  /*05c0*/  WARPSYNC.ALL ;  /* 0x0000000000007948 */ /* 0x000fea0003800000 */
[----:B-1----:R-:W-:-:S05]  /*05d0*/  IMAD.SHL.U32 R8, R2, 0x4, RZ ;  /* 0x0000000402087824 */ /* 0x002fca00078e00ff */
[----:B------:R-:W1:Y:S01]  /*05e0*/  LDS R9, [R8+UR6] ;  /* 0x0000000608097984 */ /* 0x000e620008000800 */
[----:B------:R-:W-:Y:S01]  /*05f0*/  IADD3 R2, P1, R8, UR26, RZ ;  /* 0x0000001a08027c10 */ /* 0x000fe2000ff3e0ff */
[----:B------:R-:W-:-:S04]  /*0600*/  UMOV UR8, UR26 ;  /* 0x0000001a00087c82 */ /* 0x000fc80008000000 */
[----:B------:R-:W-:Y:S01]  /*0610*/  IMAD.X R3, RZ, RZ, UR27, P1 ;  /* 0x0000001bff037e24 */ /* 0x000fe200088e06ff */
[----:B------:R-:W-:-:S04]  /*0620*/  UMOV UR9, UR27 ;  /* 0x0000001b00097c82 */ /* 0x000fc80008000000 */
[----:B-1----:R1:W2:Y:S01]  /*0630*/  ATOMG.E.EXCH.STRONG.GPU PT, RZ, [R2], R9 ;  /* 0x0000000902ff73a8 */ /* 0x0022a200041ee100 */
[----:B------:R-:W-:-:S04]  /*0640*/  DEPBAR {5,4,3,2,1,0} ;  /* 0x0000003f0000791a */ /* 0x000fc80000000000 */
[----:B------:R1:W-:Y:S01]  /*0650*/  UTMACCTL.IV [UR8] ;  /* 0x00000000080079b9 */ /* 0x0003e20008000000 */
[----:B------:R-:W-:Y:S01]  /*0660*/  NOP ;  /* 0x0000000000007918 */ /* 0x000fe20000000000 */
.L_x_13:
[----:B------:R-:W-:Y:S05]  /*0670*/  @P0 BRA `(.L_x_14) ;  /* 0x00000000000c0947 */ /* 0x000fea0003800000 */
[----:B------:R0:W-:Y:S01]  /*0680*/  UTMACMDFLUSH ;  /* 0x00000000000079b7 */ /* 0x0001e20000000000 */
[----:B------:R-:W-:Y:S05]  /*0690*/  @P0 BRA `(.L_x_14) ;  /* 0x0000000000040947 */ /* 0x000fea0003800000 */
[----:B------:R-:W-:-:S04]  /*06a0*/  DEPBAR.LE SB0, 0x0 ;  /* 0x000080000000791a */ /* 0x000fc80000000000 */
.L_x_14:
[----:B------:R-:W-:Y:S05]  /*06b0*/  WARPSYNC.ALL ;  /* 0x0000000000007948 */ /* 0x000fea0003800000 */
[----:B--2---:R-:W-:Y:S06]  /*06c0*/  BAR.SYNC.DEFER_BLOCKING 0x0 ;  /* 0x0000000000007b1d */ /* 0x004fec0000010000 */
[----:B------:R-:W-:Y:S02]  /*06d0*/  BSSY B1, `(.L_x_15) ;  /* 0x000000b000017945 */ /* 0x000fe40003800000 */
[----:B------:R-:W-:Y:S06]  /*06e0*/  BAR.SYNC.DEFER_BLOCKING 0x0 ;  /* 0x0000000000007b1d */ /* 0x000fec0000010000 */
[----:B------:R2:W-:Y:S01]  /*06f0*/  @!P0 STS [R4], RZ ;  /* 0x000000ff04008388 */ /* 0x0005e20000000800 */
[----:B------:R-:W-:Y:S01]  /*0700*/  NOP ;  /* 0x0000000000007918 */ /* 0x000fe20000000000 */
[----:B------:R-:W-:Y:S05]  /*0710*/  @P2 BRA `(.L_x_16) ;  /* 0x0000000000182947 */ /* 0x000fea0003800000 */
[----:B-1-345:R-:W1:Y:S01]  /*0720*/  LDS R2, [UR6+0x8] ;  /* 0x00000806ff027984 */ /* 0x03ae620008000800 */
[----:B------:R-:W3:Y:S01]  /*0730*/  LDC.64 R8, c[0x0][0x218] ;  /* 0x00008600ff087b82 */ /* 0x000ee20000000a00 */
[----:B------:R-:W-:Y:S02]  /*0740*/  IMAD.MOV.U32 R3, RZ, RZ, 0x70 ;  /* 0x00000070ff037424 */ /* 0x000fe400078e00ff */
[----:B---3--:R3:W-:Y:S03]  /*0750*/  STS.64 [UR6], R8 ;  /* 0x00000008ff007988 */ /* 0x0087e60008000a06 */
[----:B-1----:R-:W-:-:S05]  /*0760*/  LOP3.LUT R2, R2, 0x10, R3, 0xd8, !PT ;  /* 0x0000001002027812 */ /* 0x002fca00078ed803 */
[----:B------:R3:W-:Y:S02]  /*0770*/  STS [UR6+0x8], R2 ;  /* 0x00000802ff007988 */ /* 0x0007e40008000806 */
.L_x_16:
[----:B-1----:R-:W-:Y:S05]  /*0780*/  BSYNC B1 ;  /* 0x0000000000017941 */ /* 0x002fea0003800000 */
.L_x_15:
[----:B------:R-:W-:Y:S04]  /*0790*/  BSSY B2, `(.L_x_17) ;  /* 0x000000f000027945 */ /* 0x000fe80003800000 */
[----:B------:R-:W-:Y:S04]  /*07a0*/  BSSY B1, `(.L_x_18) ;  /* 0x000000c000017945 */ /* 0x000fe80003800000 */
[----:B------:R-:W-:Y:S05]  /*07b0*/  @P2 BRA `(.L_x_19) ;  /* 0x0000000000282947 */ /* 0x000fea0003800000 */
[----:B---345:R-:W1:Y:S01]  /*07c0*/  LDS R2, [UR6+0x34] ;  /* 0x00003406ff027984 */ /* 0x038e620008000800 */
[----:B------:R-:W-:Y:S01]  /*07d0*/  IMAD.MOV.U32 R3, RZ, RZ, 0x1f000000 ;  /* 0x1f000000ff037424 */ /* 0x000fe200078e00ff */
[----:B------:R-:W-:Y:S05]  /*07e0*/  @P2 BREAK B1 ;  /* 0x0000000000012942 */ /* 0x000fea0003800000 */
[----:B-1----:R-:W-:-:S05]  /*07f0*/  LOP3.LUT R2, R2, 0xff000000, R3, 0xb8, !PT ;  /* 0xff00000002027812 */ /* 0x002fca00078eb803 */
[----:B------:R1:W-:Y:S01]  /*0800*/  STS [UR6+0x34], R2 ;  /* 0x00003402ff007988 */ /* 0x0003e20008000806 */
[----:B------:R-:W-:Y:S05]  /*0810*/  @P2 BRA `(.L_x_20) ;  /* 0x0000000000182947 */ /* 0x000fea0003800000 */
[----:B------:R-:W3:Y:S01]  /*0820*/  LDS R3, [UR6+0x38] ;  /* 0x00003806ff037984 */ /* 0x000ee20008000800 */
[----:B-1----:R-:W-:-:S05]  /*0830*/  IMAD.MOV.U32 R2, RZ, RZ, 0xff ;  /* 0x000000ffff027424 */ /* 0x002fca00078e00ff */
[----:B---3--:R-:W-:-:S05]  /*0840*/  LOP3.LUT R2, R3, 0xff, R2, 0xb8, !PT ;  /* 0x000000ff03027812 */ /* 0x008fca00078eb802 */
[----:B------:R1:W-:Y:S02]  /*0850*/  STS [UR6+0x38], R2 ;  /* 0x00003802ff007988 */ /* 0x0003e40008000806 */
.L_x_19:
[----:B------:R-:W-:Y:S05]  /*0860*/  BSYNC B1 ;  /* 0x0000000000017941 */ /* 0x000fea0003800000 */
.L_x_18:
[----:B------:R1:W-:Y:S02]  /*0870*/  @!P2 STS [UR6+0x20], R5 ;  /* 0x00002005ff00a988 */ /* 0x0003e40008000806 */
.L_x_20:
[----:B------:R-:W-:Y:S05]  /*0880*/  BSYNC B2 ;  /* 0x0000000000027941 */ /* 0x000fea0003800000 */
.L_x_17:
[----:B------:R-:W-:Y:S05]  /*0890*/  WARPSYNC.ALL ;  /* 0x0000000000007948 */ /* 0x000fea0003800000 */
[----:B-1----:R-:W1:Y:S01]  /*08a0*/  LDC R5, c[0x0][0x22c] ;  /* 0x00008b00ff057b82 */ /* 0x002e620000000800 */
[----:B------:R-:W-:Y:S01]  /*08b0*/  BSSY B2, `(.L_x_21) ;  /* 0x000000b000027945 */ /* 0x000fe20003800000 */
[----:B-1----:R-:W-:-:S03]  /*08c0*/  VIADD R5, R5, 0xffffffff ;  /* 0xffffffff05057836 */ /* 0x002fc60000000000 */
[----:B------:R-:W-:Y:S05]  /*08d0*/  @P2 BRA `(.L_x_22) ;  /* 0x0000000000202947 */ /* 0x000fea0003800000 */
[----:B---345:R-:W1:Y:S01]  /*08e0*/  LDS R2, [UR6+0x1c] ;  /* 0x00001c06ff027984 */ /* 0x038e620008000800 */
[----:B------:R-:W3:Y:S03]  /*08f0*/  LDC.64 R10, c[0x0][0x240] ;  /* 0x00009000ff0a7b82 */ /* 0x000ee60000000a00 */
[----:B------:R4:W-:Y:S01]  /*0900*/  STS [UR6+0x24], R5 ;  /* 0x00002405ff007988 */ /* 0x0009e20008000806 */
[--C-:B---3--:R-:W-:Y:S02]  /*0910*/  SHF.R.U32.HI R9, RZ, 0x4, R11.reuse ;  /* 0x00000004ff097819 */ /* 0x108fe4000001160b */
[----:B------:R-:W-:-:S05]  /*0920*/  SHF.R.U64 R3, R10, 0x4, R11 ;  /* 0x000000040a037819 */ /* 0x000fca000000120b */
[----:B------:R4:W-:Y:S01]  /*0930*/  STS [UR6+0xc], R3 ;  /* 0x00000c03ff007988 */ /* 0x0009e20008000806 */
[----:B-1----:R-:W-:-:S05]  /*0940*/  LOP3.LUT R2, R2, 0xf, R9, 0xb8, !PT ;  /* 0x0000000f02027812 */ /* 0x002fca00078eb809 */
[----:B------:R4:W-:Y:S02]  /*0950*/  STS [UR6+0x1c], R2 ;  /* 0x00001c02ff007988 */ /* 0x0009e40008000806 */
.L_x_22:
[----:B------:R-:W-:Y:S05]  /*0960*/  BSYNC B2 ;  /* 0x0000000000027941 */ /* 0x000fea0003800000 */
.L_x_21:
[----:B------:R-:W-:Y:S04]  /*0970*/  BSSY B3, `(.L_x_23) ;  /* 0x000001d000037945 */ /* 0x000fe80003800000 */
[----:B------:R-:W-:Y:S04]  /*0980*/  BSSY B2, `(.L_x_24) ;  /* 0x0000018000027945 */ /* 0x000fe80003800000 */
[----:B------:R-:W-:Y:S05]  /*0990*/  @P2 BRA `(.L_x_25) ;  /* 0x00000000001c2947 */ /* 0x000fea0003800000 */
[----:B---345:R-:W1:Y:S02]  /*09a0*/  LDS R2, [UR6+0x34] ;  /* 0x00003406ff027984 */ /* 0x038e640008000800 */
[----:B-1----:R-:W-:-:S05]  /*09b0*/  LOP3.LUT R2, R2, 0x7, RZ, 0xb8, !PT ;  /* 0x0000000702027812 */ /* 0x002fca00078eb8ff */
[----:B------:R1:W-:Y:S01]  /*09c0*/  STS [UR6+0x34], R2 ;  /* 0x00003402ff007988 */ /* 0x0003e20008000806 */
[----:B------:R-:W-:Y:S05]  /*09d0*/  @P2 BRA `(.L_x_26) ;  /* 0x00000000001c2947 */ /* 0x000fea0003800000 */
[----:B-1----:R-:W1:Y:S02]  /*09e0*/  LDS R2, [UR6+0x34] ;  /* 0x00003406ff027984 */ /* 0x002e640008000800 */
[----:B-1----:R-:W-:-:S05]  /*09f0*/  LOP3.LUT R2, R2, 0x38, RZ, 0xb8, !PT ;  /* 0x0000003802027812 */ /* 0x002fca00078eb8ff */
[----:B------:R1:W-:Y:S02]  /*0a00*/  STS [UR6+0x34], R2 ;  /* 0x00003402ff007988 */ /* 0x0003e40008000806 */
.L_x_25:
[----:B------:R-:W-:Y:S05]  /*0a10*/  @P2 BRA `(.L_x_27) ;  /* 0x00000000001c2947 */ /* 0x000fea0003800000 */
[----:B-1-345:R-:W1:Y:S02]  /*0a20*/  LDS R2, [UR6+0x8] ;  /* 0x00000806ff027984 */ /* 0x03ae640008000800 */
[----:B-1----:R-:W-:-:S05]  /*0a30*/  LOP3.LUT R2, R2, 0x780, RZ, 0xb8, !PT ;  /* 0x0000078002027812 */ /* 0x002fca00078eb8ff */
[----:B------:R3:W-:Y:S02]  /*0a40*/  STS [UR6+0x8], R2 ;  /* 0x00000802ff007988 */ /* 0x0007e40008000806 */
.L_x_26:
[----:B------:R-:W-:Y:S05]  /*0a50*/  @P2 BRA `(.L_x_28) ;  /* 0x0000000000282947 */ /* 0x000fea0003800000 */
[----:B-1-3--:R-:W1:Y:S02]  /*0a60*/  LDS R2, [UR6+0x8] ;  /* 0x00000806ff027984 */ /* 0x00ae640008000800 */
[----:B-1----:R-:W-:-:S05]  /*0a70*/  LOP3.LUT R2, R2, 0x1800, RZ, 0xb8, !PT ;  /* 0x0000180002027812 */ /* 0x002fca00078eb8ff */
[----:B------:R1:W-:Y:S02]  /*0a80*/  STS [UR6+0x8], R2 ;  /* 0x00000802ff007988 */ /* 0x0003e40008000806 */
.L_x_27:
[----:B------:R-:W-:Y:S05]  /*0a90*/  @P2 BREAK B2 ;  /* 0x0000000000022942 */ /* 0x000fea0003800000 */
[----:B------:R-:W-:Y:S05]  /*0aa0*/  @P2 BRA `(.L_x_29) ;  /* 0x0000000000242947 */ /* 0x000fea0003800000 */
[----:B-1-345:R-:W1:Y:S01]  /*0ab0*/  LDS R2, [UR6+0x8] ;  /* 0x00000806ff027984 */ /* 0x03ae620008000800 */
[----:B------:R-:W-:-:S05]  /*0ac0*/  IMAD.MOV.U32 R3, RZ, RZ, 0x6000 ;  /* 0x00006000ff037424 */ /* 0x000fca00078e00ff */
[----:B-1----:R-:W-:-:S04]  /*0ad0*/  LOP3.LUT R2, R2, 0x2000, R3, 0xd8, !PT ;  /* 0x0000200002027812 */ /* 0x002fc800078ed803 */
[----:B------:R-:W-:-:S05]  /*0ae0*/  LOP3.LUT R2, R2, 0x400000, RZ, 0xb8, !PT ;  /* 0x0040000002027812 */ /* 0x000fca00078eb8ff */
[----:B------:R4:W-:Y:S02]  /*0af0*/  STS [UR6+0x8], R2 ;  /* 0x00000802ff007988 */ /* 0x0009e40008000806 */
.L_x_28:
[----:B------:R-:W-:Y:S05]  /*0b00*/  BSYNC B2 ;  /* 0x0000000000027941 */ /* 0x000fea0003800000 */
.L_x_24:
[----:B-1-34-:R-:W1:Y:S02]  /*0b10*/  @!P2 LDS R2, [UR6+0x8] ;  /* 0x00000806ff02a984 */ /* 0x01ae640008000800 */
[----:B-1----:R-:W-:-:S05]  /*0b20*/  @!P2 LOP3.LUT R2, R2, 0x8000, RZ, 0xb8, !PT ;  /* 0x000080000202a812 */ /* 0x002fca00078eb8ff */
[----:B------:R1:W-:Y:S02]  /*0b30*/  @!P2 STS [UR6+0x8], R2 ;  /* 0x00000802ff00a988 */ /* 0x0003e40008000806 */
.L_x_29:
[----:B------:R-:W-:Y:S05]  /*0b40*/  BSYNC B3 ;  /* 0x0000000000037941 */ /* 0x000fea0003800000 */
.L_x_23:
[----:B------:R-:W-:Y:S05]  /*0b50*/  WARPSYNC.ALL ;  /* 0x0000000000007948 */ /* 0x000fea0003800000 */
[----:B------:R-:W-:-:S04]  /*0b60*/  UIADD3 UR7, UR5, 0x80, URZ ;  /* 0x0000008005077890 */ /* 0x000fc8000fffe03f */
[----:B------:R-:W-:-:S04]  /*0b70*/  UIADD3 UR24, UP0, UR7, UR22, URZ ;  /* 0x0000001607187290 */ /* 0x000fc8000ff1e03f */
[----:B------:R-:W-:Y:S01]  /*0b80*/  ULEA.HI.X.SX32 UR25, UR7, UR23, 0x1, UP0 ;  /* 0x0000001707197291 */ /* 0x000fe200080f0e3f */
[----:B------:R-:W-:Y:S11]  /*0b90*/  @P0 BRA `(.L_x_30) ;  /* 0x0000000000300947 */ /* 0x000ff60003800000 */
[----:B-1-345:R-:W1:Y:S01]  /*0ba0*/  S2R R2, SR_LANEID ;  /* 0x0000000000027919 */ /* 0x03ae620000000000 */
[----:B------:R-:W-:Y:S05]  /*0bb0*/  WARPSYNC.ALL ;  /* 0x0000000000007948 */ /* 0x000fea0003800000 */
[----:B-1----:R-:W-:-:S05]  /*0bc0*/  IMAD.SHL.U32 R8, R2, 0x4, RZ ;  /* 0x0000000402087824 */ /* 0x002fca00078e00ff */
[----:B------:R-:W1:Y:S01]  /*0bd0*/  LDS R9, [R8+UR6] ;  /* 0x0000000608097984 */ /* 0x000e620008000800 */
[----:B------:R-:W-:Y:S01]  /*0be0*/  IADD3 R2, P1, R8, UR24, RZ ;  /* 0x0000001808027c10 */ /* 0x000fe2000ff3e0ff */
[----:B------:R-:W-:-:S04]  /*0bf0*/  UMOV UR8, UR24 ;  /* 0x0000001800087c82 */ /* 0x000fc80008000000 */
[----:B------:R-:W-:Y:S01]  /*0c00*/  IMAD.X R3, RZ, RZ, UR25, P1 ;  /* 0x00000019ff037e24 */ /* 0x000fe200088e06ff */
[----:B------:R-:W-:-:S04]  /*0c10*/  UMOV UR9, UR25 ;  /* 0x0000001900097c82 */ /* 0x000fc80008000000 */
[----:B-1----:R1:W3:Y:S01]  /*0c20*/  ATOMG.E.EXCH.STRONG.GPU PT, RZ, [R2], R9 ;  /* 0x0000000902ff73a8 */ /* 0x0022e200041ee100 */
[----:B------:R-:W-:-:S04]  /*0c30*/  DEPBAR {5,4,3,2,1,0} ;  /* 0x0000003f0000791a */ /* 0x000fc80000000000 */
[----:B------:R1:W-:Y:S01]  /*0c40*/  UTMACCTL.IV [UR8] ;  /* 0x00000000080079b9 */ /* 0x0003e20008000000 */
[----:B------:R-:W-:Y:S01]  /*0c50*/  NOP ;  /* 0x0000000000007918 */ /* 0x000fe20000000000 */
.L_x_30:
[----:B------:R-:W-:Y:S05]  /*0c60*/  @P0 BRA `(.L_x_31) ;  /* 0x00000000000c0947 */ /* 0x000fea0003800000 */
[----:B------:R0:W-:Y:S01]  /*0c70*/  UTMACMDFLUSH ;  /* 0x00000000000079b7 */ /* 0x0001e20000000000 */
[----:B------:R-:W-:Y:S05]  /*0c80*/  @P0 BRA `(.L_x_31) ;  /* 0x0000000000040947 */ /* 0x000fea0003800000 */
[----:B------:R-:W-:-:S04]  /*0c90*/  DEPBAR.LE SB0, 0x0 ;  /* 0x000080000000791a */ /* 0x000fc80000000000 */
.L_x_31:
[----:B------:R-:W-:Y:S05]  /*0ca0*/  WARPSYNC.ALL ;  /* 0x0000000000007948 */ /* 0x000fea0003800000 */
[----:B---3--:R-:W-:Y:S06]  /*0cb0*/  BAR.SYNC.DEFER_BLOCKING 0x0 ;  /* 0x0000000000007b1d */ /* 0x008fec0000010000 */
[----:B------:R-:W-:Y:S02]  /*0cc0*/  BSSY B3, `(.L_x_32) ;  /* 0x000000b000037945 */ /* 0x000fe40003800000 */
[----:B------:R-:W-:Y:S06]  /*0cd0*/  BAR.SYNC.DEFER_BLOCKING 0x0 ;  /* 0x0000000000007b1d */ /* 0x000fec0000010000 */
[----:B------:R3:W-:Y:S01]  /*0ce0*/  @!P0 STS [R4], RZ ;  /* 0x000000ff04008388 */ /* 0x0007e20000000800 */
[----:B------:R-:W-:Y:S01]  /*0cf0*/  NOP ;  /* 0x0000000000007918 */ /* 0x000fe20000000000 */
[----:B------:R-:W-:Y:S05]  /*0d00*/  @P2 BRA `(.L_x_33) ;  /* 0x0000000000182947 */ /* 0x000fea0003800000 */
[----:B-1--45:R-:W1:Y:S01]  /*0d10*/  LDS R2, [UR6+0x8] ;  /* 0x00000806ff027984 */ /* 0x032e620008000800 */
[----:B------:R-:W4:Y:S01]  /*0d20*/  LDC.64 R8, c[0x0][0x220] ;  /* 0x00008800ff087b82 */ /* 0x000f220000000a00 */
[----:B------:R-:W-:Y:S02]  /*0d30*/  IMAD.MOV.U32 R3, RZ, RZ, 0x70 ;  /* 0x00000070ff037424 */ /* 0x000fe400078e00ff */
[----:B----4-:R4:W-:Y:S03]  /*0d40*/  STS.64 [UR6], R8 ;  /* 0x00000008ff007988 */ /* 0x0109e60008000a06 */
[----:B-1----:R-:W-:-:S05]  /*0d50*/  LOP3.LUT R2, R2, 0x10, R3, 0xd8, !PT ;  /* 0x0000001002027812 */ /* 0x002fca00078ed803 */
[----:B------:R4:W-:Y:S02]  /*0d60*/  STS [UR6+0x8], R2 ;  /* 0x00000802ff007988 */ /* 0x0009e40008000806 */
.L_x_33:
[----:B-1----:R-:W-:Y:S05]  /*0d70*/  BSYNC B3 ;  /* 0x0000000000037941 */ /* 0x002fea0003800000 */
.L_x_32:
[----:B------:R-:W-:Y:S04]  /*0d80*/  BSSY B3, `(.L_x_34) ;  /* 0x0000033000037945 */ /* 0x000fe80003800000 */
[----:B------:R-:W-:Y:S04]  /*0d90*/  BSSY B4, `(.L_x_35) ;  /* 0x000002e000047945 */ /* 0x000fe80003800000 */
[----:B------:R-:W-:Y:S05]  /*0da0*/  @P2 BRA `(.L_x_36) ;  /* 0x0000000000242947 */ /* 0x000fea0003800000 */
[----:B----45:R-:W1:Y:S01]  /*0db0*/  LDS R2, [UR6+0x34] ;  /* 0x00003406ff027984 */ /* 0x030e620008000800 */
[----:B------:R-:W-:-:S05]  /*0dc0*/  IMAD.MOV.U32 R3, RZ, RZ, 0x7f000000 ;  /* 0x7f000000ff037424 */ /* 0x000fca00078e00ff */
[----:B-1----:R-:W-:-:S05]  /*0dd0*/  LOP3.LUT R2, R2, 0xff000000, R3, 0xb8, !PT ;  /* 0xff00000002027812 */ /* 0x002fca00078eb803 */
[----:B------:R1:W-:Y:S01]  /*0de0*/  STS [UR6+0x34], R2 ;  /* 0x00003402ff007988 */ /* 0x0003e20008000806 */
[----:B------:R-:W-:Y:S05]  /*0df0*/  @P2 BRA `(.L_x_37) ;  /* 0x0000000000182947 */ /* 0x000fea0003800000 */
[----:B-1----:R-:W1:Y:S01]  /*0e00*/  LDS R2, [UR6+0x38] ;  /* 0x00003806ff027984 */ /* 0x002e620008000800 */
[----:B------:R-:W-:-:S05]  /*0e10*/  IMAD.MOV.U32 R3, RZ, RZ, 0x3f ;  /* 0x0000003fff037424 */ /* 0x000fca00078e00ff */
[----:B-1----:R-:W-:-:S05]  /*0e20*/  LOP3.LUT R2, R2, 0xff, R3, 0xb8, !PT ;  /* 0x000000ff02027812 */ /* 0x002fca00078eb803 */
[----:B------:R1:W-:Y:S02]  /*0e30*/  STS [UR6+0x38], R2 ;  /* 0x00003802ff007988 */ /* 0x0003e40008000806 */
.L_x_36:
[----:B------:R-:W-:Y:S05]  /*0e40*/  @P2 BRA `(.L_x_38) ;  /* 0x00000000000c2947 */ /* 0x000fea0003800000 */
[----:B------:R1:W-:Y:S02]  /*0e50*/  STS [UR6+0x20], R5 ;  /* 0x00002005ff007988 */ /* 0x0003e40008000806 */
.L_x_37:
[----:B------:R-:W-:Y:S05]  /*0e60*/  @P2 BRA `(.L_x_39) ;  /* 0x0000000000242947 */ /* 0x000fea0003800000 */
[----:B------:R1:W-:Y:S02]  /*0e70*/  STS [UR6+0x24], R6 ;  /* 0x00002406ff007988 */ /* 0x0003e40008000806 */
.L_x_38:
[----:B------:R-:W-:Y:S05]  /*0e80*/  @P2 BRA `(.L_x_40) ;  /* 0x00000000002c2947 */ /* 0x000fea0003800000 */
[----:B-1--45:R-:W1:Y:S01]  /*0e90*/  LDS R2, [UR6+0x1c] ;  /* 0x00001c06ff027984 */ /* 0x032e620008000800 */
[----:B------:R-:W4:Y:S02]  /*0ea0*/  LDC.64 R8, c[0x0][0x248] ;  /* 0x00009200ff087b82 */ /* 0x000f240000000a00 */
[--C-:B----4-:R-:W-:Y:S02]  /*0eb0*/  SHF.R.U32.HI R5, RZ, 0x4, R9.reuse ;  /* 0x00000004ff057819 */ /* 0x110fe40000011609 */
[----:B------:R-:W-:-:S05]  /*0ec0*/  SHF.R.U64 R3, R8, 0x4, R9 ;  /* 0x0000000408037819 */ /* 0x000fca0000001209 */
[----:B------:R4:W-:Y:S01]  /*0ed0*/  STS [UR6+0xc], R3 ;  /* 0x00000c03ff007988 */ /* 0x0009e20008000806 */
[----:B-1----:R-:W-:-:S05]  /*0ee0*/  LOP3.LUT R2, R2, 0xf, R5, 0xb8, !PT ;  /* 0x0000000f02027812 */ /* 0x002fca00078eb805 */
[----:B------:R4:W-:Y:S02]  /*0ef0*/  STS [UR6+0x1c], R2 ;  /* 0x00001c02ff007988 */ /* 0x0009e40008000806 */
.L_x_39:
[----:B------:R-:W-:Y:S05]  /*0f00*/  @P2 BRA `(.L_x_41) ;  /* 0x00000000001c2947 */ /* 0x000fea0003800000 */
[----:B-1--45:R-:W1:Y:S02]  /*0f10*/  LDS R2, [UR6+0x34] ;  /* 0x00003406ff027984 */ /* 0x032e640008000800 */
[----:B-1----:R-:W-:-:S05]  /*0f20*/  LOP3.LUT R2, R2, 0x7, RZ, 0xb8, !PT ;  /* 0x0000000702027812 */ /* 0x002fca00078eb8ff */
[----:B------:R1:W-:Y:S02]  /*0f30*/  STS [UR6+0x34], R2 ;  /* 0x00003402ff007988 */ /* 0x0003e40008000806 */
.L_x_40:
[----:B------:R-:W-:Y:S05]  /*0f40*/  @P2 BRA `(.L_x_42) ;  /* 0x00000000001c2947 */ /* 0x000fea0003800000 */
[----:B-1--45:R-:W1:Y:S02]  /*0f50*/  LDS R2, [UR6+0x34] ;  /* 0x00003406ff027984 */ /* 0x032e640008000800 */
[----:B-1----:R-:W-:-:S05]  /*0f60*/  LOP3.LUT R2, R2, 0x38, RZ, 0xb8, !PT ;  /* 0x0000003802027812 */ /* 0x002fca00078eb8ff */
[----:B------:R1:W-:Y:S02]  /*0f70*/  STS [UR6+0x34], R2 ;  /* 0x00003402ff007988 */ /* 0x0003e40008000806 */
.L_x_41:
[----:B------:R-:W-:Y:S05]  /*0f80*/  @P2 BRA `(.L_x_43) ;  /* 0x00000000001c2947 */ /* 0x000fea0003800000 */
[----:B-1--45:R-:W1:Y:S02]  /*0f90*/  LDS R2, [UR6+0x8] ;  /* 0x00000806ff027984 */ /* 0x032e640008000800 */
[----:B-1----:R-:W-:-:S05]  /*0fa0*/  LOP3.LUT R2, R2, 0x780, RZ, 0xb8, !PT ;  /* 0x0000078002027812 */ /* 0x002fca00078eb8ff */
[----:B------:R1:W-:Y:S02]  /*0fb0*/  STS [UR6+0x8], R2 ;  /* 0x00000802ff007988 */ /* 0x0003e40008000806 */
.L_x_42:
[----:B------:R-:W-:Y:S05]  /*0fc0*/  @P2 BRA `(.L_x_44) ;  /* 0x0000000000282947 */ /* 0x000fea0003800000 */
[----:B-1--45:R-:W1:Y:S02]  /*0fd0*/  LDS R2, [UR6+0x8] ;  /* 0x00000806ff027984 */ /* 0x032e640008000800 */
[----:B-1----:R-:W-:-:S05]  /*0fe0*/  LOP3.LUT R2, R2, 0x1800, RZ, 0xb8, !PT ;  /* 0x0000180002027812 */ /* 0x002fca00078eb8ff */
[----:B------:R1:W-:Y:S02]  /*0ff0*/  STS [UR6+0x8], R2 ;  /* 0x00000802ff007988 */ /* 0x0003e40008000806 */
.L_x_43:
[----:B------:R-:W-:Y:S05]  /*1000*/  @P2 BREAK B4 ;  /* 0x0000000000042942 */ /* 0x000fea0003800000 */
[----:B------:R-:W-:Y:S05]  /*1010*/  @P2 BRA `(.L_x_45) ;  /* 0x0000000000242947 */ /* 0x000fea0003800000 */
[----:B-1--45:R-:W1:Y:S01]  /*1020*/  LDS R2, [UR6+0x8] ;  /* 0x00000806ff027984 */ /* 0x032e620008000800 */
[----:B------:R-:W-:-:S05]  /*1030*/  IMAD.MOV.U32 R3, RZ, RZ, 0x6000 ;  /* 0x00006000ff037424 */ /* 0x000fca00078e00ff */
[----:B-1----:R-:W-:-:S04]  /*1040*/  LOP3.LUT R2, R2, 0x6000, R3, 0xd8, !PT ;  /* 0x0000600002027812 */ /* 0x002fc800078ed803 */
[----:B------:R-:W-:-:S05]  /*1050*/  LOP3.LUT R2, R2, 0x400000, RZ, 0xb8, !PT ;  /* 0x0040000002027812 */ /* 0x000fca00078eb8ff */
[----:B------:R1:W-:Y:S02]  /*1060*/  STS [UR6+0x8], R2 ;  /* 0x00000802ff007988 */ /* 0x0003e40008000806 */
.L_x_44:
[----:B------:R-:W-:Y:S05]  /*1070*/  BSYNC B4 ;  /* 0x0000000000047941 */ /* 0x000fea0003800000 */
.L_x_35:
[----:B-1--45:R-:W1:Y:S02]  /*1080*/  @!P2 LDS R2, [UR6+0x8] ;  /* 0x00000806ff02a984 */ /* 0x032e640008000800 */
[----:B-1----:R-:W-:-:S05]  /*1090*/  @!P2 LOP3.LUT R2, R2, 0x8000, RZ, 0xb8, !PT ;  /* 0x000080000202a812 */ /* 0x002fca00078eb8ff */
[----:B------:R1:W-:Y:S02]  /*10a0*/  @!P2 STS [UR6+0x8], R2 ;  /* 0x00000802ff00a988 */ /* 0x0003e40008000806 */
.L_x_45:
[----:B------:R-:W-:Y:S05]  /*10b0*/  BSYNC B3 ;  /* 0x0000000000037941 */ /* 0x000fea0003800000 */
.L_x_34:
[----:B------:R-:W-:Y:S05]  /*10c0*/  WARPSYNC.ALL ;  /* 0x0000000000007948 */ /* 0x000fea0003800000 */
[----:B------:R-:W-:Y:S01]  /*10d0*/  UIADD3 UR5, UR5, 0x100, URZ ;  /* 0x0000010005057890 */ /* 0x000fe2000fffe03f */
[----:B------:R-:W-:Y:S02]  /*10e0*/  ISETP.GE.AND P1, PT, R12, 0x1, PT ;  /* 0x000000010c00780c */ /* 0x000fe40003f26270 */
[----:B------:R-:W-:Y:S02]  /*10f0*/  CS2R R24, SRZ ;  /* 0x0000000000187805 */ /* 0x000fe4000001ff00 */
[----:B------:R-:W-:Y:S01]  /*1100*/  CS2R R26, SRZ ;  /* 0x00000000001a7805 */ /* 0x000fe2000001ff00 */
[----:B------:R-:W-:Y:S01]  /*1110*/  UIADD3 UR22, UP0, UR5, UR22, URZ ;  /* 0x0000001605167290 */ /* 0x000fe2000ff1e03f */
[----:B------:R-:W-:-:S02]  /*1120*/  CS2R R28, SRZ ;  /* 0x00000000001c7805 */ /* 0x000fc4000001ff00 */
[----:B------:R-:W-:Y:S02]  /*1130*/  CS2R R30, SRZ ;  /* 0x00000000001e7805 */ /* 0x000fe4000001ff00 */
[----:B------:R-:W-:Y:S01]  /*1140*/  CS2R R32, SRZ ;  /* 0x0000000000207805 */ /* 0x000fe2000001ff00 */
[----:B------:R-:W-:Y:S01]  /*1150*/  ULEA.HI.X.SX32 UR23, UR5, UR23, 0x1, UP0 ;  /* 0x0000001705177291 */ /* 0x000fe200080f0e3f */
[----:B------:R-:W-:Y:S02]  /*1160*/  CS2R R34, SRZ ;  /* 0x0000000000227805 */ /* 0x000fe4000001ff00 */
[----:B------:R-:W-:Y:S02]  /*1170*/  CS2R R36, SRZ ;  /* 0x0000000000247805 */ /* 0x000fe4000001ff00 */
[----:B------:R-:W-:Y:S02]  /*1180*/  CS2R R38, SRZ ;  /* 0x0000000000267805 */ /* 0x000fe4000001ff00 */
[----:B------:R-:W-:-:S02]  /*1190*/  CS2R R40, SRZ ;  /* 0x0000000000287805 */ /* 0x000fc4000001ff00 */
[----:B------:R-:W-:Y:S02]  /*11a0*/  CS2R R42, SRZ ;  /* 0x00000000002a7805 */ /* 0x000fe4000001ff00 */
[----:B------:R-:W-:Y:S02]  /*11b0*/  CS2R R44, SRZ ;  /* 0x00000000002c7805 */ /* 0x000fe4000001ff00 */
        /* <DEDUP_REMOVED lines=39> */
[----:B------:R-:W-:Y:S01]  /*1430*/  CS2R R124, SRZ ;  /* 0x00000000007c7805 */ /* 0x000fe2000001ff00 */
[----:B------:R-:W-:Y:S01]  /*1440*/  IMAD.MOV.U32 R126, RZ, RZ, RZ ;  /* 0x000000ffff7e7224 */ /* 0x000fe200078e00ff */
[----:B------:R-:W-:Y:S06]  /*1450*/  @P0 BRA `(.L_x_46) ;  /* 0x0000000000300947 */ /* 0x000fec0003800000 */
[----:B-1--45:R-:W2:Y:S01]  /*1460*/  S2R R2, SR_LANEID ;  /* 0x0000000000027919 */ /* 0x032ea20000000000 */
[----:B------:R-:W-:Y:S05]  /*1470*/  WARPSYNC.ALL ;  /* 0x0000000000007948 */ /* 0x000fea0003800000 */
[----:B--23--:R-:W-:-:S05]  /*1480*/  IMAD.SHL.U32 R4, R2, 0x4, RZ ;  /* 0x0000000402047824 */ /* 0x00cfca00078e00ff */
        /* <DEDUP_REMOVED lines=9> */
.L_x_46:
[----:B------:R-:W-:Y:S05]  /*1520*/  @P0 BRA `(.L_x_47) ;  /* 0x00000000000c0947 */ /* 0x000fea0003800000 */
[----:B------:R0:W-:Y:S01]  /*1530*/  UTMACMDFLUSH ;  /* 0x00000000000079b7 */ /* 0x0001e20000000000 */
[----:B------:R-:W-:Y:S05]  /*1540*/  @P0 BRA `(.L_x_47) ;  /* 0x0000000000040947 */ /* 0x000fea0003800000 */
[----:B------:R-:W-:-:S04]  /*1550*/  DEPBAR.LE SB0, 0x0 ;  /* 0x000080000000791a */ /* 0x000fc80000000000 */
.L_x_47:
[----:B------:R-:W-:Y:S05]  /*1560*/  WARPSYNC.ALL ;  /* 0x0000000000007948 */ /* 0x000fea0003800000 */
[----:B--2---:R-:W-:Y:S01]  /*1570*/  BAR.SYNC.DEFER_BLOCKING 0x0 ;  /* 0x0000000000007b1d */ /* 0x004fe20000010000 */
[----:B------:R-:W-:Y:S01]  /*1580*/  USHF.L.U32 UR15, UR28, 0x8, URZ ;  /* 0x000000081c0f7899 */ /* 0x000fe2000800063f */
[----:B------:R-:W-:Y:S01]  /*1590*/  IMAD.MOV.U32 R127, RZ, RZ, RZ ;  /* 0x000000ffff7f7224 */ /* 0x000fe200078e00ff */
[----:B------:R-:W-:Y:S02]  /*15a0*/  CS2R R128, SRZ ;  /* 0x0000000000807805 */ /* 0x000fe4000001ff00 */
[----:B------:R-:W-:-:S02]  /*15b0*/  CS2R R130, SRZ ;  /* 0x0000000000827805 */ /* 0x000fc4000001ff00 */
[----:B------:R-:W-:Y:S01]  /*15c0*/  CS2R R132, SRZ ;  /* 0x0000000000847805 */ /* 0x000fe2000001ff00 */
[----:B------:R-:W-:Y:S01]  /*15d0*/  VOTEU.ALL UP0, P2 ;  /* 0x00000000003f7886 */ /* 0x000fe20001000000 */
[----:B-1----:R-:W-:Y:S01]  /*15e0*/  UMOV UR8, 0x1 ;  /* 0x0000000100087882 */ /* 0x002fe20000000000 */
[----:B------:R-:W-:Y:S01]  /*15f0*/  VOTEU.ALL UP1, P2 ;  /* 0x00000000003f7886 */ /* 0x000fe20001020000 */
[----:B------:R-:W-:Y:S02]  /*1600*/  CS2R R134, SRZ ;  /* 0x0000000000867805 */ /* 0x000fe4000001ff00 */
[----:B------:R-:W-:Y:S01]  /*1610*/  CS2R R136, SRZ ;  /* 0x0000000000887805 */ /* 0x000fe2000001ff00 */
[----:B------:R-:W-:-:S04]  /*1620*/  @!UP0 UIADD3 UR10, -UR8, 0x100000, URZ ;  /* 0x00100000080a8890 */ /* 0x000fc8000fffe13f */
[----:B------:R-:W-:Y:S02]  /*1630*/  @!UP0 USHF.L.U32 UR11, UR10, 0xb, URZ ;  /* 0x0000000b0a0b8899 */ /* 0x000fe4000800063f */
[----:B------:R-:W-:Y:S01]  /*1640*/  @!UP0 USHF.L.U32 UR10, UR10, 0x1, URZ ;  /* 0x000000010a0a8899 */ /* 0x000fe2000800063f */
[----:B------:R-:W-:Y:S01]  /*1650*/  CS2R R138, SRZ ;  /* 0x00000000008a7805 */ /* 0x000fe2000001ff00 */
[----:B------:R-:W-:-:S04]  /*1660*/  @!UP0 UIADD3 UR8, -UR8, 0x100000, URZ ;  /* 0x0010000008088890 */ /* 0x000fc8000fffe13f */
[----:B------:R-:W-:Y:S02]  /*1670*/  @!UP0 USHF.L.U32 UR9, UR8, 0xb, URZ ;  /* 0x0000000b08098899 */ /* 0x000fe4000800063f */
[----:B------:R-:W-:Y:S01]  /*1680*/  @!UP0 USHF.L.U32 UR8, UR8, 0x1, URZ ;  /* 0x0000000108088899 */ /* 0x000fe2000800063f */
[----:B------:R-:W-:Y:S01]  /*1690*/  CS2R R140, SRZ ;  /* 0x00000000008c7805 */ /* 0x000fe2000001ff00 */
[----:B------:R-:W-:Y:S01]  /*16a0*/  VOTEU.ALL UP0, P2 ;  /* 0x00000000003f7886 */ /* 0x000fe20001000000 */
[----:B------:R-:W-:Y:S02]  /*16b0*/  CS2R R142, SRZ ;  /* 0x00000000008e7805 */ /* 0x000fe4000001ff00 */
[----:B------:R-:W-:Y:S02]  /*16c0*/  CS2R R144, SRZ ;  /* 0x0000000000907805 */ /* 0x000fe4000001ff00 */
[----:B------:R-:W-:Y:S02]  /*16d0*/  CS2R R146, SRZ ;  /* 0x0000000000927805 */ /* 0x000fe4000001ff00 */
[----:B------:R-:W-:-:S02]  /*16e0*/  CS2R R148, SRZ ;  /* 0x0000000000947805 */ /* 0x000fc4000001ff00 */
[----:B------:R-:W-:Y:S01]  /*16f0*/  CS2R R150, SRZ ;  /* 0x0000000000967805 */ /* 0x000fe2000001ff00 */
[----:B------:R-:W1:Y:S02]  /*1700*/  FENCE.VIEW.ASYNC.S ;  /* 0x00000000000073c6 */ /* 0x000e640000000000 */
[----:B-1----:R1:W2:Y:S02]  /*1710*/  @!UP0 SYNCS.EXCH.64 URZ, [UR6+0x5000], UR10 ;  /* 0x0050000a063f85b2 */ /* 0x0022a40008000100 */
[----:B--2---:R-:W-:Y:S01]  /*1720*/  BAR.SYNC.DEFER_BLOCKING 0x0 ;  /* 0x0000000000007b1d */ /* 0x004fe20000010000 */
[----:B-1----:R-:W-:-:S05]  /*1730*/  USHF.L.U32 UR11, UR29, 0x6, URZ ;  /* 0x000000061d0b7899 */ /* 0x002fca000800063f */
[----:B------:R1:W2:Y:S01]  /*1740*/  @!UP1 SYNCS.EXCH.64 URZ, [UR6+0x5008], UR8 ;  /* 0x00500808063f95b2 */ /* 0x0002a20008000100 */
[----:B------:R-:W-:Y:S06]  /*1750*/  @!P1 BRA `(.L_x_48) ;  /* 0x0000000400d89947 */ /* 0x000fec0003800000 */
        /* <DEDUP_REMOVED lines=63> */
[----:B------:R-:W-:Y:S01]  /*1b50*/  CS2R R150, SRZ ;  /* 0x0000000000967805 */ /* 0x000fe2000001ff00 */
[----:B------:R-:W-:Y:S01]  /*1b60*/  UMOV UR5, URZ ;  /* 0x0000003f00057c82 */ /* 0x000fe20008000000 */
[----:B------:R-:W-:-:S05]  /*1b70*/  UMOV UR10, URZ ;  /* 0x0000003f000a7c82 */ /* 0x000fca0008000000 */
.L_x_50:
[----:B--2---:R-:W-:Y:S01]  /*1b80*/  BAR.SYNC.DEFER_BLOCKING 0x0 ;  /* 0x0000000000007b1d */ /* 0x004fe20000010000 */
[----:B------:R-:W-:Y:S01]  /*1b90*/  ULEA UR30, UR5, UR6, 0x3 ;  /* 0x00000006051e7291 */ /* 0x000fe2000f8e183f */
[----:B----4-:R-:W-:Y:S01]  /*1ba0*/  @!P2 IMAD.MOV.U32 R3, RZ, RZ, 0x2800 ;  /* 0x00002800ff03a424 */ /* 0x010fe200078e00ff */
[----:B------:R-:W-:Y:S01]  /*1bb0*/  ELECT P0, URZ, PT ;  /* 0x00000000003f782f */ /* 0x000fe20003800000 */
[----:B-----5:R-:W-:Y:S01]  /*1bc0*/  IMAD.U32 R2, RZ, RZ, UR4 ;  /* 0x00000004ff027e24 */ /* 0x020fe2000f8e00ff */
[----:B-1----:R-:W-:Y:S02]  /*1bd0*/  ULEA UR8, UR5, UR6, 0xb ;  /* 0x0000000605087291 */ /* 0x002fe4000f8e583f */
[C---:B------:R-:W-:Y:S02]  /*1be0*/  ISETP.LT.U32.AND P0, PT, R7.reuse, 0x20, P0 ;  /* 0x000000200700780c */ /* 0x040fe40000701070 */
[----:B------:R-:W-:Y:S02]  /*1bf0*/  ELECT P1, URZ, PT ;  /* 0x00000000003f782f */ /* 0x000fe40003820000 */
[----:B------:R-:W-:Y:S01]  /*1c00*/  SHF.L.U32 R2, R2, 0x1f, RZ ;  /* 0x0000001f02027819 */ /* 0x000fe200000006ff */
[----:B------:R-:W-:Y:S01]  /*1c10*/  UIADD3 UR8, UR8, 0x4000, URZ ;  /* 0x0000400008087890 */ /* 0x000fe2000fffe03f */
[----:B------:R-:W-:Y:S01]  /*1c20*/  ISETP.LT.U32.AND P1, PT, R7, 0x20, P1 ;  /* 0x000000200700780c */ /* 0x000fe20000f21070 */
[----:B------:R-:W-:Y:S01]  /*1c30*/  ULEA UR12, UR5, UR6, 0xd ;  /* 0x00000006050c7291 */ /* 0x000fe2000f8e683f */
[----:B------:R-:W-:Y:S01]  /*1c40*/  UMOV UR14, UR10 ;  /* 0x0000000a000e7c82 */ /* 0x000fe20008000000 */
[----:B------:R-:W-:-:S02]  /*1c50*/  USHF.R.U32.HI UR7, URZ, 0x4, UR8 ;  /* 0x000000043f077899 */ /* 0x000fc40008011608 */
[----:B------:R-:W-:Y:S02]  /*1c60*/  USHF.R.U32.HI UR18, URZ, 0x4, UR12 ;  /* 0x000000043f127899 */ /* 0x000fe4000801160c */
[----:B------:R-:W-:Y:S01]  /*1c70*/  VOTEU.ANY UP0, P0 ;  /* 0x00000000003f7886 */ /* 0x000fe20000000100 */
[----:B------:R-:W-:Y:S01]  /*1c80*/  VOTEU.ANY UP2, P0 ;  /* 0x00000000003f7886 */ /* 0x000fe20000040100 */
[----:B------:R-:W-:Y:S01]  /*1c90*/  USGXT.U32 UR7, UR7, 0xe ;  /* 0x0000000e0707789a */ /* 0x000fe20008000000 */
[----:B------:R1:W-:Y:S01]  /*1ca0*/  @!P2 SYNCS.ARRIVE.TRANS64 RZ, [UR30+0x5000], R3 ;  /* 0x00500003ffffa9a7 */ /* 0x0003e2000800001e */
[----:B------:R-:W-:Y:S01]  /*1cb0*/  BAR.SYNC.DEFER_BLOCKING 0x0 ;  /* 0x0000000000007b1d */ /* 0x000fe20000010000 */
[----:B------:R-:W-:Y:S02]  /*1cc0*/  @UP0 UIADD3 UR9, UR30, 0x5000, URZ ;  /* 0x000050001e090890 */ /* 0x000fe4000fffe03f */
[----:B------:R-:W-:-:S03]  /*1cd0*/  USGXT.U32 UR18, UR18, 0xe ;  /* 0x0000000e1212789a */ /* 0x000fc60008000000 */
[----:B------:R-:W-:Y:S01]  /*1ce0*/  @UP0 UMOV UR16, UR26 ;  /* 0x0000001a00100c82 */ /* 0x000fe20008000000 */
[----:B------:R-:W-:Y:S01]  /*1cf0*/  @UP0 UMOV UR17, UR27 ;  /* 0x0000001b00110c82 */ /* 0x000fe20008000000 */
[----:B------:R-:W-:Y:S01]  /*1d00*/  VOTEU.ANY UP1, P1 ;  /* 0x00000000003f7886 */ /* 0x000fe20000820100 */
[----:B------:R-:W-:Y:S01]  /*1d10*/  VOTEU.ANY UP3, P1 ;  /* 0x00000000003f7886 */ /* 0x000fe20000860100 */
[----:B------:R-:W-:-:S03]  /*1d20*/  UMOV UR19, 0xc0000010 ;  /* 0xc000001000137882 */ /* 0x000fc60000000000 */
[----:B------:R-:W-:Y:S01]  /*1d30*/  @UP1 UIADD3 UR13, UR30, 0x5000, URZ ;  /* 0x000050001e0d1890 */ /* 0x000fe2000fffe03f */
[----:B------:R-:W-:Y:S01]  /*1d40*/  @UP1 UMOV UR20, UR24 ;  /* 0x0000001800141c82 */ /* 0x000fe20008000000 */
[----:B------:R-:W-:Y:S01]  /*1d50*/  @UP1 UMOV UR21, UR25 ;  /* 0x0000001900151c82 */ /* 0x000fe20008000000 */
[----:B------:R2:W-:Y:S01]  /*1d60*/  @UP2 UTMALDG.2D [UR8], [UR16] ;  /* 0x00000008100025b4 */ /* 0x0005e20008008000 */
[----:B------:R4:W-:Y:S06]  /*1d70*/  MEMBAR.ALL.CTA ;  /* 0x0000000000007992 */ /* 0x0009ec0000008000 */
[----:B----4-:R-:W4:Y:S01]  /*1d80*/  FENCE.VIEW.ASYNC.S ;  /* 0x00000000000073c6 */ /* 0x010f220000000000 */
[----:B--2---:R-:W-:Y:S01]  /*1d90*/  UMOV UR16, UR7 ;  /* 0x0000000700107c82 */ /* 0x004fe20008000000 */
[----:B------:R-:W-:Y:S01]  /*1da0*/  UMOV UR17, 0xc0000010 ;  /* 0xc000001000117882 */ /* 0x000fe20000000000 */
[----:B----4-:R-:W-:Y:S06]  /*1db0*/  BAR.SYNC.DEFER_BLOCKING 0x0 ;  /* 0x0000000000007b1d */ /* 0x010fec0000010000 */
[----:B------:R1:W-:Y:S02]  /*1dc0*/  @UP3 UTMALDG.2D [UR12], [UR20] ;  /* 0x0000000c140035b4 */ /* 0x0003e40008008000 */
[----:B------:R-:W-:Y:S06]  /*1dd0*/  BAR.SYNC.DEFER_BLOCKING 0x0 ;  /* 0x0000000000007b1d */ /* 0x000fec0000010000 */
[----:B------:R-:W2:Y:S02]  /*1de0*/  SYNCS.PHASECHK.TRANS64.TRYWAIT P0, [UR30+0x5000], R2 ;  /* 0x00500002ff0075a7 */ /* 0x000ea4000800015e */
[----:B-12---:R-:W-:Y:S05]  /*1df0*/  @!P0 BRA `(.L_x_49) ;  /* 0x0000000800d08947 */ /* 0x006fea0003800000 */
.L_x_51:
[----:B------:R-:W1:Y:S01]  /*1e00*/  LDC R2, c[0x0][0x230] ;  /* 0x00008c00ff027b82 */ /* 0x000e620000000800 */
[----:B------:R-:W-:Y:S01]  /*1e10*/  UIADD3 UR10, UR10, 0x20, URZ ;  /* 0x000000200a0a7890 */ /* 0x000fe2000fffe03f */
[----:B------:R-:W-:Y:S02]  /*1e20*/  WARPGROUP.DEPBAR.LE gsb0, 0x0 ;  /* 0x00008000000079c5 */ /* 0x000fe40000010000 */
[----:B------:R-:W-:Y:S01]  /*1e30*/  UIADD3 UR5, UR5, 0x1, URZ ;  /* 0x0000000105057890 */ /* 0x000fe2000fffe03f */
[----:B------:R-:W-:-:S03]  /*1e40*/  WARPGROUP.ARRIVE ;  /* 0x00000000000079c5 */ /* 0x000fc60000000000 */
[----:B------:R-:W-:-:S03]  /*1e50*/  UISETP.NE.U32.AND UP0, UPT, UR5, 0x2, UPT ;  /* 0x000000020500788c */ /* 0x000fc6000bf05070 */
[----:B------:R-:W-:Y:S01]  /*1e60*/  QGMMA.64x256x32.F32.E4M3.E4M3 R24, gdesc[UR16], R24, gsb0 ;  /* 0x03e00000101879f3 */ /* 0x000fe20008000818 */
[----:B------:R-:W-:Y:S02]  /*1e70*/  USEL UR7, URZ, 0x1, UP0 ;  /* 0x000000013f077887 */ /* 0x000fe40008000000 */
[----:B------:R-:W-:Y:S02]  /*1e80*/  USEL UR5, UR5, URZ, UP0 ;  /* 0x0000003f05057287 */ /* 0x000fe40008000000 */
[----:B------:R-:W-:Y:S01]  /*1e90*/  ULOP3.LUT UR4, UR4, UR7, URZ, 0x3c, !UPT ;  /* 0x0000000704047292 */ /* 0x000fe2000f8e3c3f */
[----:B-1----:R-:W-:-:S13]  /*1ea0*/  ISETP.LE.AND P0, PT, R2, UR10, PT ;  /* 0x0000000a02007c0c */ /* 0x002fda000bf03270 */
[----:B------:R-:W-:Y:S05]  /*1eb0*/  @!P0 BRA `(.L_x_50) ;  /* 0xfffffffc00308947 */ /* 0x000fea000383ffff */
.L_x_48:
[----:B------:R-:W-:Y:S02]  /*1ec0*/  WARPGROUP.DEPBAR.LE gsb0, 0x0 ;  /* 0x00008000000079c5 */ /* 0x000fe40000010000 */
[----:B--2---:R-:W-:Y:S01]  /*1ed0*/  BAR.SYNC.DEFER_BLOCKING 0x0 ;  /* 0x0000000000007b1d */ /* 0x004fe20000010000 */
[C---:B----45:R-:W-:Y:S01]  /*1ee0*/  IMAD.SHL.U32 R2, R0.reuse, 0x40, RZ ;  /* 0x0000004000027824 */ /* 0x070fe200078e00ff */
[C---:B------:R-:W-:Y:S01]  /*1ef0*/  LOP3.LUT R3, R0.reuse, 0x1c, RZ, 0xc0, !PT ;  /* 0x0000001c00037812 */ /* 0x040fe200078ec0ff */
[----:B---3--:R-:W-:Y:S01]  /*1f00*/  IMAD.SHL.U32 R4, R0, 0x2, RZ ;  /* 0x0000000200047824 */ /* 0x008fe200078e00ff */
[----:B------:R-:W-:Y:S02]  /*1f10*/  ELECT P0, URZ, PT ;  /* 0x00000000003f782f */ /* 0x000fe40003800000 */
[----:B------:R-:W-:Y:S01]  /*1f20*/  F2FP.SATFINITE.E4M3.F32.PACK_AB_MERGE_C R24, R25, R24, RZ ;  /* 0x000000181918723e */ /* 0x000fe200048070ff */
[----:B------:R-:W-:Y:S01]  /*1f30*/  UMOV UR14, UR11 ;  /* 0x0000000b000e7c82 */ /* 0x000fe20008000000 */
[----:B------:R-:W-:-:S02]  /*1f40*/  LOP3.LUT R2, R2, 0x1800, RZ, 0xc0, !PT ;  /* 0x0000180002027812 */ /* 0x000fc400078ec0ff */
[----:B------:R-:W-:Y:S02]  /*1f50*/  LOP3.LUT R4, R4, 0x6, RZ, 0xc0, !PT ;  /* 0x0000000604047812 */ /* 0x000fe400078ec0ff */
[----:B------:R-:W-:Y:S01]  /*1f60*/  F2FP.SATFINITE.E4M3.F32.PACK_AB_MERGE_C R26, R27, R26, RZ ;  /* 0x0000001a1b1a723e */ /* 0x000fe200048070ff */
[----:B------:R-:W-:Y:S01]  /*1f70*/  IMAD R2, R3, 0x20, R2 ;  /* 0x0000002003027824 */ /* 0x000fe200078e0202 */
[----:B------:R-:W-:Y:S01]  /*1f80*/  F2FP.SATFINITE.E4M3.F32.PACK_AB_MERGE_C R28, R29, R28, RZ ;  /* 0x0000001c1d1c723e */ /* 0x000fe200048070ff */
[----:B------:R-:W-:Y:S01]  /*1f90*/  IMAD R3, R3, 0x4, R4 ;  /* 0x0000000403037824 */ /* 0x000fe200078e0204 */
[----:B------:R-:W-:Y:S02]  /*1fa0*/  F2FP.SATFINITE.E4M3.F32.PACK_AB_MERGE_C R30, R31, R30, RZ ;  /* 0x0000001e1f1e723e */ /* 0x000fe400048070ff */
[----:B------:R-:W-:Y:S01]  /*1fb0*/  F2FP.SATFINITE.E4M3.F32.PACK_AB_MERGE_C R88, R89, R88, RZ ;  /* 0x000000585958723e */ /* 0x000fe200048070ff */
[----:B------:R-:W-:Y:S01]  /*1fc0*/  IMAD.IADD R3, R2, 0x1, R3 ;  /* 0x0000000102037824 */ /* 0x000fe200078e0203 */
[----:B------:R-:W-:-:S02]  /*1fd0*/  F2FP.SATFINITE.E4M3.F32.PACK_AB_MERGE_C R90, R91, R90, RZ ;  /* 0x0000005a5b5a723e */ /* 0x000fc400048070ff */
[----:B------:R-:W-:Y:S02]  /*1fe0*/  F2FP.SATFINITE.E4M3.F32.PACK_AB_MERGE_C R92, R93, R92, RZ ;  /* 0x0000005c5d5c723e */ /* 0x000fe400048070ff */
[----:B------:R-:W-:Y:S01]  /*1ff0*/  F2FP.SATFINITE.E4M3.F32.PACK_AB_MERGE_C R94, R95, R94, RZ ;  /* 0x0000005e5f5e723e */ /* 0x000fe200048070ff */
[----:B------:R-:W2:Y:S02]  /*2000*/  @!P2 SYNCS.CCTL.IV [UR6+0x5000] ;  /* 0x00500000ff00a9b1 */ /* 0x000ea40008000006 */
[----:B--2---:R-:W-:Y:S01]  /*2010*/  BAR.SYNC.DEFER_BLOCKING 0x0 ;  /* 0x0000000000007b1d */ /* 0x004fe20000010000 */
[----:B------:R-:W-:Y:S02]  /*2020*/  F2FP.SATFINITE.E4M3.F32.PACK_AB_MERGE_C R32, R33, R32, RZ ;  /* 0x000000202120723e */ /* 0x000fe400048070ff */
[----:B------:R-:W-:Y:S02]  /*2030*/  F2FP.SATFINITE.E4M3.F32.PACK_AB_MERGE_C R34, R35, R34, RZ ;  /* 0x000000222322723e */ /* 0x000fe400048070ff */
[----:B------:R-:W-:-:S02]  /*2040*/  F2FP.SATFINITE.E4M3.F32.PACK_AB_MERGE_C R36, R37, R36, RZ ;  /* 0x000000242524723e */ /* 0x000fc400048070ff */
[----:B------:R-:W-:Y:S02]  /*2050*/  F2FP.SATFINITE.E4M3.F32.PACK_AB_MERGE_C R38, R39, R38, RZ ;  /* 0x000000262726723e */ /* 0x000fe400048070ff */
[----:B------:R-:W-:Y:S02]  /*2060*/  F2FP.SATFINITE.E4M3.F32.PACK_AB_MERGE_C R96, R97, R96, RZ ;  /* 0x000000606160723e */ /* 0x000fe400048070ff */
[----:B------:R-:W-:Y:S02]  /*2070*/  F2FP.SATFINITE.E4M3.F32.PACK_AB_MERGE_C R98, R99, R98, RZ ;  /* 0x000000626362723e */ /* 0x000fe400048070ff */
[----:B------:R-:W-:Y:S02]  /*2080*/  F2FP.SATFINITE.E4M3.F32.PACK_AB_MERGE_C R100, R101, R100, RZ ;  /* 0x000000646564723e */ /* 0x000fe400048070ff */
[----:B------:R-:W-:Y:S02]  /*2090*/  F2FP.SATFINITE.E4M3.F32.PACK_AB_MERGE_C R102, R103, R102, RZ ;  /* 0x000000666766723e */ /* 0x000fe400048070ff */
[----:B------:R-:W-:-:S02]  /*20a0*/  ISETP.LT.U32.AND P0, PT, R7, 0x40, P0 ;  /* 0x000000400700780c */ /* 0x000fc40000701070 */
[----:B------:R-:W-:Y:S02]  /*20b0*/  LOP3.LUT R5, R3, 0x10, RZ, 0x3c, !PT ;  /* 0x0000001003057812 */ /* 0x000fe400078e3cff */
[----:B------:R-:W-:Y:S02]  /*20c0*/  F2FP.SATFINITE.E4M3.F32.PACK_AB_MERGE_C R40, R41, R40, RZ ;  /* 0x000000282928723e */ /* 0x000fe400048070ff */
[----:B------:R-:W-:Y:S01]  /*20d0*/  F2FP.SATFINITE.E4M3.F32.PACK_AB_MERGE_C R42, R43, R42, RZ ;  /* 0x0000002a2b2a723e */ /* 0x000fe200048070ff */
[----:B------:R-:W2:Y:S01]  /*20e0*/  @!P2 SYNCS.CCTL.IV [UR6+0x5008] ;  /* 0x00500800ff00a9b1 */ /* 0x000ea20008000006 */
[----:B------:R-:W-:Y:S01]  /*20f0*/  F2FP.SATFINITE.E4M3.F32.PACK_AB_MERGE_C R44, R45, R44, RZ ;  /* 0x0000002c2d2c723e */ /* 0x000fe200048070ff */
[----:B--2---:R-:W-:Y:S01]  /*2100*/  STS.U16 [R3+UR6], R24 ;  /* 0x0000001803007988 */ /* 0x004fe20008000406 */
[----:B------:R-:W-:Y:S02]  /*2110*/  F2FP.SATFINITE.E4M3.F32.PACK_AB_MERGE_C R46, R47, R46, RZ ;  /* 0x0000002e2f2e723e */ /* 0x000fe400048070ff */
[----:B------:R-:W-:Y:S01]  /*2120*/  F2FP.SATFINITE.E4M3.F32.PACK_AB_MERGE_C R104, R105, R104, RZ ;  /* 0x000000686968723e */ /* 0x000fe200048070ff */
[----:B------:R-:W-:Y:S01]  /*2130*/  STS.U16 [R3+UR6+0x400], R26 ;  /* 0x0004001a03007988 */ /* 0x000fe20008000406 */
[----:B------:R-:W-:Y:S01]  /*2140*/  F2FP.SATFINITE.E4M3.F32.PACK_AB_MERGE_C R106, R107, R106, RZ ;  /* 0x0000006a6b6a723e */ /* 0x000fe200048070ff */
[----:B------:R-:W-:Y:S01]  /*2150*/  VOTEU.ANY UP0, P0 ;  /* 0x00000000003f7886 */ /* 0x000fe20000000100 */
[----:B------:R-:W-:Y:S01]  /*2160*/  F2FP.SATFINITE.E4M3.F32.PACK_AB_MERGE_C R108, R109, R108, RZ ;  /* 0x0000006c6d6c723e */ /* 0x000fe200048070ff */
[----:B------:R-:W-:Y:S01]  /*2170*/  STS.U16 [R3+UR6+0x8], R28 ;  /* 0x0000081c03007988 */ /* 0x000fe20008000406 */
[----:B------:R-:W-:Y:S01]  /*2180*/  F2FP.SATFINITE.E4M3.F32.PACK_AB_MERGE_C R110, R111, R110, RZ ;  /* 0x0000006e6f6e723e */ /* 0x000fe200048070ff */
[----:B------:R-:W-:Y:S01]  /*2190*/  VOTEU.ANY UP1, P0 ;  /* 0x00000000003f7886 */ /* 0x000fe20000020100 */
[----:B------:R-:W-:Y:S01]  /*21a0*/  LOP3.LUT R7, R3, 0x20, RZ, 0x3c, !PT ;  /* 0x0000002003077812 */ /* 0x000fe200078e3cff */
[----:B------:R-:W-:Y:S01]  /*21b0*/  STS.U16 [R3+UR6+0x408], R30 ;  /* 0x0004081e03007988 */ /* 0x000fe20008000406 */
[----:B------:R-:W-:Y:S01]  /*21c0*/  F2FP.SATFINITE.E4M3.F32.PACK_AB_MERGE_C R48, R49, R48, RZ ;  /* 0x000000303130723e */ /* 0x000fe200048070ff */
[----:B-1----:R-:W-:Y:S01]  /*21d0*/  @UP0 UMOV UR8, UR22 ;  /* 0x0000001600080c82 */ /* 0x002fe20008000000 */
[----:B------:R-:W-:Y:S01]  /*21e0*/  F2FP.SATFINITE.E4M3.F32.PACK_AB_MERGE_C R50, R51, R50, RZ ;  /* 0x000000323332723e */ /* 0x000fe200048070ff */
[----:B------:R-:W-:Y:S01]  /*21f0*/  STS.U16 [R3+UR6+0x2000], R88 ;  /* 0x0020005803007988 */ /* 0x000fe20008000406 */
[----:B------:R-:W-:Y:S01]  /*2200*/  F2FP.SATFINITE.E4M3.F32.PACK_AB_MERGE_C R52, R53, R52, RZ ;  /* 0x000000343534723e */ /* 0x000fe200048070ff */
[----:B------:R-:W-:Y:S01]  /*2210*/  @UP0 UMOV UR9, UR23 ;  /* 0x0000001700090c82 */ /* 0x000fe20008000000 */
[----:B------:R-:W-:Y:S01]  /*2220*/  F2FP.SATFINITE.E4M3.F32.PACK_AB_MERGE_C R54, R55, R54, RZ ;  /* 0x000000363736723e */ /* 0x000fe200048070ff */
[----:B------:R-:W-:Y:S01]  /*2230*/  STS.U16 [R3+UR6+0x2400], R90 ;  /* 0x0024005a03007988 */ /* 0x000fe20008000406 */
[----:B------:R-:W-:-:S02]  /*2240*/  F2FP.SATFINITE.E4M3.F32.PACK_AB_MERGE_C R112, R113, R112, RZ ;  /* 0x000000707170723e */ /* 0x000fc400048070ff */
[----:B------:R-:W-:Y:S01]  /*2250*/  F2FP.SATFINITE.E4M3.F32.PACK_AB_MERGE_C R114, R115, R114, RZ ;  /* 0x000000727372723e */ /* 0x000fe200048070ff */
[----:B------:R-:W-:Y:S01]  /*2260*/  STS.U16 [R3+UR6+0x2008], R92 ;  /* 0x0020085c03007988 */ /* 0x000fe20008000406 */
[----:B------:R-:W-:Y:S02]  /*2270*/  F2FP.SATFINITE.E4M3.F32.PACK_AB_MERGE_C R116, R117, R116, RZ ;  /* 0x000000747574723e */ /* 0x000fe400048070ff */
[----:B------:R-:W-:Y:S01]  /*2280*/  F2FP.SATFINITE.E4M3.F32.PACK_AB_MERGE_C R118, R119, R118, RZ ;  /* 0x000000767776723e */ /* 0x000fe200048070ff */
[----:B------:R-:W-:Y:S01]  /*2290*/  STS.U16 [R3+UR6+0x2408], R94 ;  /* 0x0024085e03007988 */ /* 0x000fe20008000406 */
[----:B------:R-:W-:Y:S02]  /*22a0*/  LOP3.LUT R9, R3, 0x30, RZ, 0x3c, !PT ;  /* 0x0000003003097812 */ /* 0x000fe400078e3cff */
[----:B------:R-:W-:Y:S01]  /*22b0*/  F2FP.SATFINITE.E4M3.F32.PACK_AB_MERGE_C R56, R57, R56, RZ ;  /* 0x000000383938723e */ /* 0x000fe200048070ff */
[----:B------:R-:W-:Y:S01]  /*22c0*/  STS.U16 [R5+UR6], R32 ;  /* 0x0000002005007988 */ /* 0x000fe20008000406 */
[----:B------:R-:W-:-:S02]  /*22d0*/  F2FP.SATFINITE.E4M3.F32.PACK_AB_MERGE_C R58, R59, R58, RZ ;  /* 0x0000003a3b3a723e */ /* 0x000fc400048070ff */
[----:B------:R-:W-:Y:S01]  /*22e0*/  F2FP.SATFINITE.E4M3.F32.PACK_AB_MERGE_C R60, R61, R60, RZ ;  /* 0x0000003c3d3c723e */ /* 0x000fe200048070ff */
[----:B------:R-:W-:Y:S01]  /*22f0*/  STS.U16 [R5+UR6+0x400], R34 ;  /* 0x0004002205007988 */ /* 0x000fe20008000406 */
[----:B------:R-:W-:Y:S02]  /*2300*/  F2FP.SATFINITE.E4M3.F32.PACK_AB_MERGE_C R62, R63, R62, RZ ;  /* 0x0000003e3f3e723e */ /* 0x000fe400048070ff */
[----:B------:R-:W-:Y:S01]  /*2310*/  F2FP.SATFINITE.E4M3.F32.PACK_AB_MERGE_C R120, R121, R120, RZ ;  /* 0x000000787978723e */ /* 0x000fe200048070ff */
[----:B------:R-:W-:Y:S01]  /*2320*/  STS.U16 [R5+UR6+0x8], R36 ;  /* 0x0000082405007988 */ /* 0x000fe20008000406 */
[----:B------:R-:W-:Y:S02]  /*2330*/  F2FP.SATFINITE.E4M3.F32.PACK_AB_MERGE_C R122, R123, R122, RZ ;  /* 0x0000007a7b7a723e */ /* 0x000fe400048070ff */
        /* <DEDUP_REMOVED lines=13> */
[----:B------:R1:W-:Y:S01]  /*2410*/  STS.U16 [R5+UR6+0x2408], R102 ;  /* 0x0024086605007988 */ /* 0x0003e20008000406 */
[----:B------:R-:W-:Y:S02]  /*2420*/  F2FP.SATFINITE.E4M3.F32.PACK_AB_MERGE_C R134, R135, R134, RZ ;  /* 0x000000868786723e */ /* 0x000fe400048070ff */
[----:B------:R-:W-:Y:S01]  /*2430*/  F2FP.SATFINITE.E4M3.F32.PACK_AB_MERGE_C R72, R73, R72, RZ ;  /* 0x000000484948723e */ /* 0x000fe200048070ff */
[----:B------:R-:W-:Y:S01]  /*2440*/  STS.U16 [R7+UR6], R40 ;  /* 0x0000002807007988 */ /* 0x000fe20008000406 */
[----:B------:R-:W-:Y:S02]  /*2450*/  F2FP.SATFINITE.E4M3.F32.PACK_AB_MERGE_C R74, R75, R74, RZ ;  /* 0x0000004a4b4a723e */ /* 0x000fe400048070ff */
[----:B------:R-:W-:Y:S01]  /*2460*/  F2FP.SATFINITE.E4M3.F32.PACK_AB_MERGE_C R76, R77, R76, RZ ;  /* 0x0000004c4d4c723e */ /* 0x000fe200048070ff */
[----:B------:R-:W-:Y:S01]  /*2470*/  STS.U16 [R7+UR6+0x400], R42 ;  /* 0x0004002a07007988 */ /* 0x000fe20008000406 */
[----:B------:R-:W-:-:S02]  /*2480*/  F2FP.SATFINITE.E4M3.F32.PACK_AB_MERGE_C R78, R79, R78, RZ ;  /* 0x0000004e4f4e723e */ /* 0x000fc400048070ff */
[----:B-1----:R-:W-:Y:S01]  /*2490*/  LOP3.LUT R5, R3, 0x40, RZ, 0x3c, !PT ;  /* 0x0000004003057812 */ /* 0x002fe200078e3cff */
        /* <DEDUP_REMOVED lines=15> */
[----:B------:R1:W-:Y:S01]  /*2590*/  STS.U16 [R7+UR6+0x2408], R110 ;  /* 0x0024086e07007988 */ /* 0x0003e20008000406 */
[----:B------:R-:W-:-:S02]  /*25a0*/  F2FP.SATFINITE.E4M3.F32.PACK_AB_MERGE_C R148, R149, R148, RZ ;  /* 0x000000949594723e */ /* 0x000fc400048070ff */
[----:B------:R-:W-:Y:S01]  /*25b0*/  F2FP.SATFINITE.E4M3.F32.PACK_AB_MERGE_C R150, R151, R150, RZ ;  /* 0x000000969796723e */ /* 0x000fe200048070ff */
[----:B------:R-:W-:Y:S01]  /*25c0*/  STS.U16 [R9+UR6], R48 ;  /* 0x0000003009007988 */ /* 0x000fe20008000406 */
[----:B------:R-:W-:-:S03]  /*25d0*/  SHF.R.U32.HI R0, RZ, 0x5, R0 ;  /* 0x00000005ff007819 */ /* 0x000fc60000011600 */
[----:B------:R-:W-:Y:S01]  /*25e0*/  STS.U16 [R9+UR6+0x400], R50 ;  /* 0x0004003209007988 */ /* 0x000fe20008000406 */
[----:B------:R-:W-:Y:S02]  /*25f0*/  R2UR UR5, R0 ;  /* 0x00000000000572ca */ /* 0x000fe400000e0000 */
[----:B-1----:R-:W-:Y:S01]  /*2600*/  LOP3.LUT R7, R3, 0x50, RZ, 0x3c, !PT ;  /* 0x0000005003077812 */ /* 0x002fe200078e3cff */
[----:B------:R-:W-:Y:S04]  /*2610*/  STS.U16 [R9+UR6+0x8], R52 ;  /* 0x0000083409007988 */ /* 0x000fe80008000406 */
[----:B------:R-:W-:Y:S04]  /*2620*/  STS.U16 [R9+UR6+0x408], R54 ;  /* 0x0004083609007988 */ /* 0x000fe80008000406 */
[----:B------:R-:W-:Y:S02]  /*2630*/  STS.U16 [R9+UR6+0x2000], R112 ;  /* 0x0020007009007988 */ /* 0x000fe40008000406 */
[----:B------:R-:W-:-:S02]  /*2640*/  ULOP3.LUT UR5, UR5, 0x1, URZ, 0xc0, !UPT ;  /* 0x0000000105057892 */ /* 0x000fc4000f8ec03f */
[----:B------:R-:W-:Y:S02]  /*2650*/  STS.U16 [R9+UR6+0x2400], R114 ;  /* 0x0024007209007988 */ /* 0x000fe40008000406 */
[----:B------:R-:W-:Y:S02]  /*2660*/  ULEA UR13, UR5, UR15, 0x7 ;  /* 0x0000000f050d7291 */ /* 0x000fe4000f8e383f */
[----:B------:R-:W-:Y:S01]  /*2670*/  STS.U16 [R9+UR6+0x2008], R116 ;  /* 0x0020087409007988 */ /* 0x000fe20008000406 */
[----:B------:R-:W-:-:S03]  /*2680*/  ULEA UR12, UR5, UR6, 0xd ;  /* 0x00000006050c7291 */ /* 0x000fc6000f8e683f */
[----:B------:R1:W-:Y:S04]  /*2690*/  STS.U16 [R9+UR6+0x2408], R118 ;  /* 0x0024087609007988 */ /* 0x0003e80008000406 */
[----:B------:R-:W-:Y:S04]  /*26a0*/  STS.U16 [R5+UR6], R56 ;  /* 0x0000003805007988 */ /* 0x000fe80008000406 */
[----:B------:R-:W-:Y:S01]  /*26b0*/  STS.U16 [R5+UR6+0x400], R58 ;  /* 0x0004003a05007988 */ /* 0x000fe20008000406 */
[C---:B-1----:R-:W-:Y:S02]  /*26c0*/  LOP3.LUT R9, R3.reuse, 0x60, RZ, 0x3c, !PT ;  /* 0x0000006003097812 */ /* 0x042fe400078e3cff */
[----:B------:R-:W-:Y:S01]  /*26d0*/  LOP3.LUT R3, R3, 0x70, RZ, 0x3c, !PT ;  /* 0x0000007003037812 */ /* 0x000fe200078e3cff */
[----:B------:R-:W-:Y:S04]  /*26e0*/  STS.U16 [R5+UR6+0x8], R60 ;  /* 0x0000083c05007988 */ /* 0x000fe80008000406 */
[----:B------:R-:W-:Y:S04]  /*26f0*/  STS.U16 [R5+UR6+0x408], R62 ;  /* 0x0004083e05007988 */ /* 0x000fe80008000406 */
[----:B------:R-:W-:Y:S04]  /*2700*/  STS.U16 [R5+UR6+0x2000], R120 ;  /* 0x0020007805007988 */ /* 0x000fe80008000406 */
[----:B------:R-:W-:Y:S04]  /*2710*/  STS.U16 [R5+UR6+0x2400], R122 ;  /* 0x0024007a05007988 */ /* 0x000fe80008000406 */
[----:B------:R-:W-:Y:S04]  /*2720*/  STS.U16 [R5+UR6+0x2008], R124 ;  /* 0x0020087c05007988 */ /* 0x000fe80008000406 */
[----:B------:R-:W-:Y:S04]  /*2730*/  STS.U16 [R5+UR6+0x2408], R126 ;  /* 0x0024087e05007988 */ /* 0x000fe80008000406 */
[----:B------:R-:W-:Y:S04]  /*2740*/  STS.U16 [R7+UR6], R64 ;  /* 0x0000004007007988 */ /* 0x000fe80008000406 */
[----:B------:R-:W-:Y:S04]  /*2750*/  STS.U16 [R7+UR6+0x400], R66 ;  /* 0x0004004207007988 */ /* 0x000fe80008000406 */
        /* <DEDUP_REMOVED lines=21> */
[----:B------:R-:W-:Y:S01]  /*28b0*/  STS.U16 [R3+UR6+0x2408], R150 ;  /* 0x0024089603007988 */ /* 0x000fe20008000406 */
[----:B------:R1:W-:Y:S06]  /*28c0*/  MEMBAR.ALL.CTA ;  /* 0x0000000000007992 */ /* 0x0003ec0000008000 */
[----:B-1----:R-:W1:Y:S02]  /*28d0*/  FENCE.VIEW.ASYNC.S ;  /* 0x00000000000073c6 */ /* 0x002e640000000000 */
[----:B-1----:R-:W-:Y:S06]  /*28e0*/  BAR.SYNC.DEFER_BLOCKING 0x0 ;  /* 0x0000000000007b1d */ /* 0x002fec0000010000 */
[----:B------:R1:W-:Y:S01]  /*28f0*/  @UP1 UTMASTG.2D [UR12], [UR8] ;  /* 0x0000000c080013b5 */ /* 0x0003e20008008000 */
[----:B------:R0:W-:Y:S01]  /*2900*/  UTMACMDFLUSH ;  /* 0x00000000000079b7 */ /* 0x0001e20000000000 */
[----:B------:R-:W-:-:S04]  /*2910*/  DEPBAR.LE SB0, 0x0 ;  /* 0x000080000000791a */ /* 0x000fc80000000000 */
[----:B------:R-:W-:Y:S06]  /*2920*/  BAR.SYNC.DEFER_BLOCKING 0x0 ;  /* 0x0000000000007b1d */ /* 0x000fec0000010000 */
[----:B-1----:R-:W-:Y:S05]  /*2930*/  EXIT ;  /* 0x000000000000794d */ /* 0x002fea0003800000 */
.L_x_49:
[----:B------:R-:W1:Y:S02]  /*2940*/  SYNCS.PHASECHK.TRANS64.TRYWAIT P0, [UR30+0x5000], R2 ;  /* 0x00500002ff0075a7 */ /* 0x000e64000800015e */
[----:B-1----:R-:W-:Y:S05]  /*2950*/  @!P0 BRA `(.L_x_49) ;  /* 0xfffffffc00f88947 */ /* 0x002fea000383ffff */
[----:B------:R-:W-:Y:S05]  /*2960*/  BRA `(.L_x_51) ;  /* 0xfffffff400247947 */ /* 0x000fea000383ffff */
.L_x_52:
[----:B------:R-:W-:-:S00]  /*2970*/  BRA `(.L_x_52) ;  /* 0xfffffffc00fc7947 */ /* 0x000fc0000383ffff */
[----:B------:R-:W-:-:S00]  /*2980*/  NOP ;  /* 0x0000000000007918 */ /* 0x000fc00000000000 */
[----:B------:R-:W-:-:S00]  /*2990*/  NOP ;  /* 0x0000000000007918 */ /* 0x000fc00000000000 */
[----:B------:R-:W-:-:S00]  /*29a0*/  NOP ;  /* 0x0000000000007918 */ /* 0x000fc00000000000 */
[----:B------:R-:W-:-:S00]  /*29b0*/  NOP ;  /* 0x0000000000007918 */ /* 0x000fc00000000000 */
[----:B------:R-:W-:-:S00]  /*29c0*/  NOP ;  /* 0x0000000000007918 */ /* 0x000fc00000000000 */
[----:B------:R-:W-:-:S00]  /*29d0*/  NOP ;  /* 0x0000000000007918 */ /* 0x000fc00000000000 */
[----:B------:R-:W-:-:S00]  /*29e0*/  NOP ;  /* 0x0000000000007918 */ /* 0x000fc00000000000 */
[----:B------:R-:W-:-:S00]  /*29f0*/  NOP ;  /* 0x0000000000007918 */ /* 0x000fc00000000000 */
.L_x_53:


//--------------------- .nv.shared.gluon_wgmma    --------------------------
	.section	.nv.shared.gluon_wgmma,"aw",@nobits
	.sectionflags	@""
	.align	16
	.zero		1024


//--------------------- .nv.shared.reserved.0     --------------------------
	.section	.nv.shared.reserved.0,"aw",@nobits
	.weak		__nv_reservedSMEM_offset_0_alias
	.size		__nv_reservedSMEM_offset_0_alias, 0, 0
	.other		__nv_reservedSMEM_offset_0_alias,@"STO_CUDA_RESERVED_SHARED STV_DEFAULT"
__nv_reservedSMEM_offset_0_alias:
	.zero		0


//--------------------- .nv.constant0.gluon_wgmma --------------------------
	.section	.nv.constant0.gluon_wgmma,"a",@progbits
	.sectionflags	@""
	.align	4
.nv.constant0.gluon_wgmma:
	.zero		608


//--------------------- SYMBOLS --------------------------

	.type		.nv.reservedSmem.offset0,@object
	.size		.nv.reservedSmem.offset0,0x4
